	.headerflags	@"EF_CUDA_TEXMODE_UNIFIED EF_CUDA_64BIT_ADDRESS EF_CUDA_SM86 EF_CUDA_VIRTUAL_SM(EF_CUDA_SM86)"
	.elftype	@"ET_EXEC"


//--------------------- .nv.info                  --------------------------
	.section	.nv.info,"",@"SHT_CUDA_INFO"
	.align	4


	//----- nvinfo : EIATTR_REGCOUNT
	.align		4
        /*0000*/ 	.byte	0x04, 0x2f
        /*0002*/ 	.short	(.L_2 - .L_1)
	.align		4
.L_1:
        /*0004*/ 	.word	index@(triton_red_fused__to_copy_add_amax_amin_clamp_gelu_mul_reciprocal_13)
        /*0008*/ 	.word	0x0000003a


	//----- nvinfo : EIATTR_MIN_STACK_SIZE
	.align		4
.L_2:
        /*000c*/ 	.byte	0x04, 0x12
        /*000e*/ 	.short	(.L_4 - .L_3)
	.align		4
.L_3:
        /*0010*/ 	.word	index@(triton_red_fused__to_copy_add_amax_amin_clamp_gelu_mul_reciprocal_13)
        /*0014*/ 	.word	0x00000000


	//----- nvinfo : EIATTR_FRAME_SIZE
	.align		4
.L_4:
        /*0018*/ 	.byte	0x04, 0x11
        /*001a*/ 	.short	(.L_6 - .L_5)
	.align		4
.L_5:
        /*001c*/ 	.word	index@(triton_red_fused__to_copy_add_amax_amin_clamp_gelu_mul_reciprocal_13)
        /*0020*/ 	.word	0x00000000


	//----- nvinfo : EIATTR_MIN_STACK_SIZE
	.align		4
.L_6:
        /*0024*/ 	.byte	0x04, 0x12
        /*0026*/ 	.short	(.L_8 - .L_7)
	.align		4
.L_7:
        /*0028*/ 	.word	index@(triton_red_fused__to_copy_add_amax_amin_clamp_gelu_mul_reciprocal_13)
        /*002c*/ 	.word	0x00000000
.L_8:


//--------------------- .nv.info.triton_red_fused__to_copy_add_amax_amin_clamp_gelu_mul_reciprocal_13 --------------------------
	.section	.nv.info.triton_red_fused__to_copy_add_amax_amin_clamp_gelu_mul_reciprocal_13,"",@"SHT_CUDA_INFO"
	.sectionflags	@""
	.align	4


	//----- nvinfo : EIATTR_CUDA_API_VERSION
	.align		4
        /*0000*/ 	.byte	0x04, 0x37
        /*0002*/ 	.short	(.L_10 - .L_9)
.L_9:
        /*0004*/ 	.word	0x0000007c


	//----- nvinfo : EIATTR_SW2861232_WAR
	.align		4
.L_10:
        /*0008*/ 	.byte	0x01, 0x35
	.zero		2


	//----- nvinfo : EIATTR_PARAM_CBANK
	.align		4
        /*000c*/ 	.byte	0x04, 0x0a
        /*000e*/ 	.short	(.L_12 - .L_11)
	.align		4
.L_11:
        /*0010*/ 	.word	index@(.nv.constant0.triton_red_fused__to_copy_add_amax_amin_clamp_gelu_mul_reciprocal_13)
        /*0014*/ 	.short	0x0160
        /*0016*/ 	.short	0x0058


	//----- nvinfo : EIATTR_CBANK_PARAM_SIZE
	.align		4
.L_12:
        /*0018*/ 	.byte	0x03, 0x19
        /*001a*/ 	.short	0x0058


	//----- nvinfo : EIATTR_KPARAM_INFO
	.align		4
        /*001c*/ 	.byte	0x04, 0x17
        /*001e*/ 	.short	(.L_14 - .L_13)
.L_13:
        /*0020*/ 	.word	0x00000000
        /*0024*/ 	.short	0x000b
        /*0026*/ 	.short	0x0050
        /*0028*/ 	.byte	0x00, 0xf4, 0x21, 0x00


	//----- nvinfo : EIATTR_KPARAM_INFO
	.align		4
.L_14:
        /*002c*/ 	.byte	0x04, 0x17
        /*002e*/ 	.short	(.L_16 - .L_15)
.L_15:
        /*0030*/ 	.word	0x00000000
        /*0034*/ 	.short	0x000a
        /*0036*/ 	.short	0x004c
        /*0038*/ 	.byte	0x00, 0xf0, 0x11, 0x00


	//----- nvinfo : EIATTR_KPARAM_INFO
	.align		4
.L_16:
        /*003c*/ 	.byte	0x04, 0x17
        /*003e*/ 	.short	(.L_18 - .L_17)
.L_17:
        /*0040*/ 	.word	0x00000000
        /*0044*/ 	.short	0x0009
        /*0046*/ 	.short	0x0048
        /*0048*/ 	.byte	0x00, 0xf0, 0x11, 0x00


	//----- nvinfo : EIATTR_KPARAM_INFO
	.align		4
.L_18:
        /*004c*/ 	.byte	0x04, 0x17
        /*004e*/ 	.short	(.L_20 - .L_19)
.L_19:
        /*0050*/ 	.word	0x00000000
        /*0054*/ 	.short	0x0008
        /*0056*/ 	.short	0x0040
        /*0058*/ 	.byte	0x00, 0xf4, 0x21, 0x00


	//----- nvinfo : EIATTR_KPARAM_INFO
	.align		4
.L_20:
        /*005c*/ 	.byte	0x04, 0x17
        /*005e*/ 	.short	(.L_22 - .L_21)
.L_21:
        /*0060*/ 	.word	0x00000000
        /*0064*/ 	.short	0x0007
        /*0066*/ 	.short	0x0038
        /*0068*/ 	.byte	0x00, 0xf4, 0x21, 0x00


	//----- nvinfo : EIATTR_KPARAM_INFO
	.align		4
.L_22:
        /*006c*/ 	.byte	0x04, 0x17
        /*006e*/ 	.short	(.L_24 - .L_23)
.L_23:
        /*0070*/ 	.word	0x00000000
        /*0074*/ 	.short	0x0006
        /*0076*/ 	.short	0x0030
        /*0078*/ 	.byte	0x00, 0xf4, 0x21, 0x00


	//----- nvinfo : EIATTR_KPARAM_INFO
	.align		4
.L_24:
        /*007c*/ 	.byte	0x04, 0x17
        /*007e*/ 	.short	(.L_26 - .L_25)
.L_25:
        /*0080*/ 	.word	0x00000000
        /*0084*/ 	.short	0x0005
        /*0086*/ 	.short	0x0028
        /*0088*/ 	.byte	0x00, 0xf4, 0x21, 0x00


	//----- nvinfo : EIATTR_KPARAM_INFO
	.align		4
.L_26:
        /*008c*/ 	.byte	0x04, 0x17
        /*008e*/ 	.short	(.L_28 - .L_27)
.L_27:
        /*0090*/ 	.word	0x00000000
        /*0094*/ 	.short	0x0004
        /*0096*/ 	.short	0x0020
        /*0098*/ 	.byte	0x00, 0xf4, 0x21, 0x00


	//----- nvinfo : EIATTR_KPARAM_INFO
	.align		4
.L_28:
        /*009c*/ 	.byte	0x04, 0x17
        /*009e*/ 	.short	(.L_30 - .L_29)
.L_29:
        /*00a0*/ 	.word	0x00000000
        /*00a4*/ 	.short	0x0003
        /*00a6*/ 	.short	0x0018
        /*00a8*/ 	.byte	0x00, 0xf4, 0x21, 0x00


	//----- nvinfo : EIATTR_KPARAM_INFO
	.align		4
.L_30:
        /*00ac*/ 	.byte	0x04, 0x17
        /*00ae*/ 	.short	(.L_32 - .L_31)
.L_31:
        /*00b0*/ 	.word	0x00000000
        /*00b4*/ 	.short	0x0002
        /*00b6*/ 	.short	0x0010
        /*00b8*/ 	.byte	0x00, 0xf4, 0x21, 0x00


	//----- nvinfo : EIATTR_KPARAM_INFO
	.align		4
.L_32:
        /*00bc*/ 	.byte	0x04, 0x17
        /*00be*/ 	.short	(.L_34 - .L_33)
.L_33:
        /*00c0*/ 	.word	0x00000000
        /*00c4*/ 	.short	0x0001
        /*00c6*/ 	.short	0x0008
        /*00c8*/ 	.byte	0x00, 0xf4, 0x21, 0x00


	//----- nvinfo : EIATTR_KPARAM_INFO
	.align		4
.L_34:
        /*00cc*/ 	.byte	0x04, 0x17
        /*00ce*/ 	.short	(.L_36 - .L_35)
.L_35:
        /*00d0*/ 	.word	0x00000000
        /*00d4*/ 	.short	0x0000
        /*00d6*/ 	.short	0x0000
        /*00d8*/ 	.byte	0x00, 0xf4, 0x21, 0x00


	//----- nvinfo : EIATTR_MAXREG_COUNT
	.align		4
.L_36:
        /*00dc*/ 	.byte	0x03, 0x1b
        /*00de*/ 	.short	0x0040


	//----- nvinfo : EIATTR_COOP_GROUP_MASK_REGIDS
	.align		4
        /*00e0*/ 	.byte	0x04, 0x29
        /*00e2*/ 	.short	(.L_38 - .L_37)


	//   ....[0]....
.L_37:
        /*00e4*/ 	.word	0xffffffff


	//   ....[1]....
        /*00e8*/ 	.word	0xffffffff


	//   ....[2]....
        /*00ec*/ 	.word	0xffffffff


	//   ....[3]....
        /*00f0*/ 	.word	0xffffffff


	//   ....[4]....
        /*00f4*/ 	.word	0xffffffff


	//   ....[5]....
        /*00f8*/ 	.word	0xffffffff


	//   ....[6]....
        /*00fc*/ 	.word	0xffffffff


	//   ....[7]....
        /*0100*/ 	.word	0xffffffff


	//   ....[8]....
        /*0104*/ 	.word	0xffffffff


	//   ....[9]....
        /*0108*/ 	.word	0xffffffff


	//   ....[10]....
        /*010c*/ 	.word	0xffffffff


	//   ....[11]....
        /*0110*/ 	.word	0xffffffff


	//   ....[12]....
        /*0114*/ 	.word	0xffffffff


	//   ....[13]....
        /*0118*/ 	.word	0xffffffff


	//   ....[14]....
        /*011c*/ 	.word	0xffffffff


	//   ....[15]....
        /*0120*/ 	.word	0xffffffff


	//   ....[16]....
        /*0124*/ 	.word	0xffffffff


	//   ....[17]....
        /*0128*/ 	.word	0xffffffff


	//   ....[18]....
        /*012c*/ 	.word	0xffffffff


	//   ....[19]....
        /*0130*/ 	.word	0xffffffff


	//----- nvinfo : EIATTR_COOP_GROUP_INSTR_OFFSETS
	.align		4
.L_38:
        /*0134*/ 	.byte	0x04, 0x28
        /*0136*/ 	.short	(.L_40 - .L_39)


	//   ....[0]....
.L_39:
        /*0138*/ 	.word	0x00001e80


	//   ....[1]....
        /*013c*/ 	.word	0x00001ec0


	//   ....[2]....
        /*0140*/ 	.word	0x00001f00


	//   ....[3]....
        /*0144*/ 	.word	0x00001f50


	//   ....[4]....
        /*0148*/ 	.word	0x00001ff0


	//   ....[5]....
        /*014c*/ 	.word	0x000021a0


	//   ....[6]....
        /*0150*/ 	.word	0x000021b0


	//   ....[7]....
        /*0154*/ 	.word	0x00002230


	//   ....[8]....
        /*0158*/ 	.word	0x00002250


	//   ....[9]....
        /*015c*/ 	.word	0x000022a0


	//   ....[10]....
        /*0160*/ 	.word	0x000022d0


	//   ....[11]....
        /*0164*/ 	.word	0x00002320


	//   ....[12]....
        /*0168*/ 	.word	0x00002350


	//   ....[13]....
        /*016c*/ 	.word	0x000023b0


	//   ....[14]....
        /*0170*/ 	.word	0x000023d0


	//   ....[15]....
        /*0174*/ 	.word	0x000024a0


	//   ....[16]....
        /*0178*/ 	.word	0x00002510


	//   ....[17]....
        /*017c*/ 	.word	0x00002550


	//   ....[18]....
        /*0180*/ 	.word	0x00002590


	//   ....[19]....
        /*0184*/ 	.word	0x000025d0


	//----- nvinfo : EIATTR_EXIT_INSTR_OFFSETS
	.align		4
.L_40:
        /*0188*/ 	.byte	0x04, 0x1c
        /*018a*/ 	.short	(.L_42 - .L_41)


	//   ....[0]....
.L_41:
        /*018c*/ 	.word	0x00003d20


	//----- nvinfo : EIATTR_REQNTID
	.align		4
.L_42:
        /*0190*/ 	.byte	0x04, 0x10
        /*0192*/ 	.short	(.L_44 - .L_43)
.L_43:
        /*0194*/ 	.word	0x00000400
        /*0198*/ 	.word	0x00000001
        /*019c*/ 	.word	0x00000001


	//----- nvinfo : EIATTR_CRS_STACK_SIZE
	.align		4
.L_44:
        /*01a0*/ 	.byte	0x04, 0x1e
        /*01a2*/ 	.short	(.L_46 - .L_45)
.L_45:
        /*01a4*/ 	.word	0x00000000
.L_46:


//--------------------- .nv.callgraph             --------------------------
	.section	.nv.callgraph,"",@"SHT_CUDA_CALLGRAPH"
	.align	4
	.sectionentsize	8
	.align		4
        /*0000*/ 	.word	0x00000000
	.align		4
        /*0004*/ 	.word	0xffffffff
	.align		4
        /*0008*/ 	.word	0x00000000
	.align		4
        /*000c*/ 	.word	0xfffffffe
	.align		4
        /*0010*/ 	.word	0x00000000
	.align		4
        /*0014*/ 	.word	0xfffffffd
	.align		4
        /*0018*/ 	.word	0x00000000
	.align		4
        /*001c*/ 	.word	0xfffffffc


//--------------------- .nv.rel.action            --------------------------
	.section	.nv.rel.action,"",@"SHT_CUDA_RELOCINFO"
	.align	8
	.sectionentsize	8
        /*0000*/ 	.byte	0x73, 0x00, 0x00, 0x00, 0x00, 0x00, 0x00, 0x00, 0x00, 0x00, 0x00, 0x11, 0x25, 0x00, 0x05, 0x36


//--------------------- .nv.constant4             --------------------------
	.section	.nv.constant4,"a",@progbits
	.align	8
	.align		8
.nv.constant4:
        /*0000*/ 	.dword	_$_str


//--------------------- .nv.constant0.triton_red_fused__to_copy_add_amax_amin_clamp_gelu_mul_reciprocal_13 --------------------------
	.section	.nv.constant0.triton_red_fused__to_copy_add_amax_amin_clamp_gelu_mul_reciprocal_13,"a",@progbits
	.sectionflags	@""
	.align	4
.nv.constant0.triton_red_fused__to_copy_add_amax_amin_clamp_gelu_mul_reciprocal_13:
	.zero		440


//--------------------- .text.triton_red_fused__to_copy_add_amax_amin_clamp_gelu_mul_reciprocal_13 --------------------------
	.section	.text.triton_red_fused__to_copy_add_amax_amin_clamp_gelu_mul_reciprocal_13,"ax",@progbits
	.sectionflags	@"SHF_BARRIERS=1"
	.sectioninfo	@"SHI_REGISTERS=58"
	.align	128
        .global         triton_red_fused__to_copy_add_amax_amin_clamp_gelu_mul_reciprocal_13
        .type           triton_red_fused__to_copy_add_amax_amin_clamp_gelu_mul_reciprocal_13,@function
        .size           triton_red_fused__to_copy_add_amax_amin_clamp_gelu_mul_reciprocal_13,(.L_x_49 - triton_red_fused__to_copy_add_amax_amin_clamp_gelu_mul_reciprocal_13)
        .other          triton_red_fused__to_copy_add_amax_amin_clamp_gelu_mul_reciprocal_13,@"STO_CUDA_ENTRY STV_DEFAULT"
triton_red_fused__to_copy_add_amax_amin_clamp_gelu_mul_reciprocal_13:
.text.triton_red_fused__to_copy_add_amax_amin_clamp_gelu_mul_reciprocal_13:
[----:B------:R-:W-:Y:S02]  /*0000*/  IMAD.MOV.U32 R1, RZ, RZ, c[0x0][0x28] ;  /* 0x00000a00ff017624 */ /* 0x000fe400078e00ff */
[----:B------:R-:W0:Y:S01]  /*0010*/  S2R R26, SR_CTAID.X ;  /* 0x00000000001a7919 */ /* 0x000e220000002500 */
[----:B------:R-:W-:Y:S01]  /*0020*/  IMAD.MOV.U32 R5, RZ, RZ, 0x2 ;  /* 0x00000002ff057424 */ /* 0x000fe200078e00ff */
[----:B------:R-:W-:Y:S01]  /*0030*/  PRMT R0, RZ, 0x7610, R0 ;  /* 0x00007610ff007816 */ /* 0x000fe20000000000 */
[----:B------:R-:W-:Y:S01]  /*0040*/  ULDC.64 UR6, c[0x0][0x118] ;  /* 0x0000460000067ab9 */ /* 0x000fe20000000a00 */
[C---:B0-----:R-:W-:Y:S01]  /*0050*/  ISETP.GE.AND P2, PT, R26.reuse, 0x200, PT ;  /* 0x000002001a00780c */ /* 0x041fe20003f46270 */
[----:B------:R-:W-:Y:S01]  /*0060*/  IMAD.WIDE R2, R26, R5, c[0x0][0x168] ;  /* 0x00005a001a027625 */ /* 0x000fe200078e0205 */
[----:B------:R-:W-:-:S11]  /*0070*/  PRMT R6, RZ, 0x7610, R6 ;  /* 0x00007610ff067816 */ /* 0x000fd60000000006 */
[----:B------:R-:W2:Y:S01]  /*0080*/  @!P2 LDG.E.EL.U16 R0, [R2.64] ;  /* 0x000000060200a981 */ /* 0x000ea2000c2e1500 */
[----:B------:R-:W-:-:S05]  /*0090*/  IMAD.WIDE R4, R26, R5, c[0x0][0x170] ;  /* 0x00005c001a047625 */ /* 0x000fca00078e0205 */
[----:B------:R-:W3:Y:S01]  /*00a0*/  @!P2 LDG.E.EL.U16 R6, [R4.64] ;  /* 0x000000060406a981 */ /* 0x000ee2000c2e1500 */
[----:B------:R-:W-:Y:S01]  /*00b0*/  IMAD R23, R26, 0x3000, RZ ;  /* 0x000030001a177824 */ /* 0x000fe200078e02ff */
[----:B------:R-:W-:Y:S01]  /*00c0*/  MOV R49, 0xff800000 ;  /* 0xff80000000317802 */ /* 0x000fe20000000f00 */
[----:B------:R-:W-:Y:S01]  /*00d0*/  IMAD.MOV.U32 R42, RZ, RZ, 0x7f800000 ;  /* 0x7f800000ff2a7424 */ /* 0x000fe200078e00ff */
[----:B------:R-:W0:Y:S01]  /*00e0*/  S2R R20, SR_TID.X ;  /* 0x0000000000147919 */ /* 0x000e220000002100 */
[----:B------:R-:W-:Y:S01]  /*00f0*/  IMAD.MOV.U32 R27, RZ, RZ, -0x800000 ;  /* 0xff800000ff1b7424 */ /* 0x000fe200078e00ff */
[----:B------:R-:W-:Y:S01]  /*0100*/  MOV R48, 0xff800000 ;  /* 0xff80000000307802 */ /* 0x000fe20000000f00 */
[----:B------:R-:W-:Y:S01]  /*0110*/  IMAD.MOV.U32 R43, RZ, RZ, RZ ;  /* 0x000000ffff2b7224 */ /* 0x000fe200078e00ff */
[----:B------:R-:W-:Y:S01]  /*0120*/  UPLOP3.LUT UP0, UPT, UPT, UPT, UPT, 0x80, 0x0 ;  /* 0x000000000000789c */ /* 0x000fe20003f0f070 */
[----:B------:R-:W-:Y:S02]  /*0130*/  IMAD.MOV.U32 R25, RZ, RZ, RZ ;  /* 0x000000ffff197224 */ /* 0x000fe400078e00ff */
[----:B------:R-:W-:-:S02]  /*0140*/  IMAD.MOV.U32 R45, RZ, RZ, 0x7f800000 ;  /* 0x7f800000ff2d7424 */ /* 0x000fc400078e00ff */
[----:B------:R-:W-:Y:S02]  /*0150*/  IMAD.MOV.U32 R30, RZ, RZ, 0x7f800000 ;  /* 0x7f800000ff1e7424 */ /* 0x000fe400078e00ff */
[----:B------:R-:W-:Y:S02]  /*0160*/  IMAD.MOV.U32 R31, RZ, RZ, 0x7f800000 ;  /* 0x7f800000ff1f7424 */ /* 0x000fe400078e00ff */
[----:B------:R-:W-:Y:S02]  /*0170*/  IMAD.MOV.U32 R32, RZ, RZ, 0x7f800000 ;  /* 0x7f800000ff207424 */ /* 0x000fe400078e00ff */
[----:B------:R-:W-:Y:S02]  /*0180*/  IMAD.MOV.U32 R33, RZ, RZ, 0x7f800000 ;  /* 0x7f800000ff217424 */ /* 0x000fe400078e00ff */
[----:B------:R-:W-:Y:S02]  /*0190*/  IMAD.MOV.U32 R50, RZ, RZ, -0x800000 ;  /* 0xff800000ff327424 */ /* 0x000fe400078e00ff */
[----:B------:R-:W-:-:S02]  /*01a0*/  IMAD.MOV.U32 R47, RZ, RZ, -0x800000 ;  /* 0xff800000ff2f7424 */ /* 0x000fc400078e00ff */
[----:B------:R-:W-:Y:S02]  /*01b0*/  IMAD.MOV.U32 R46, RZ, RZ, -0x800000 ;  /* 0xff800000ff2e7424 */ /* 0x000fe400078e00ff */
[----:B------:R-:W-:Y:S01]  /*01c0*/  IMAD.MOV.U32 R44, RZ, RZ, -0x800000 ;  /* 0xff800000ff2c7424 */ /* 0x000fe200078e00ff */
[C---:B0-----:R-:W-:Y:S01]  /*01d0*/  SHF.L.U32 R22, R20.reuse, 0x3, RZ ;  /* 0x0000000314167819 */ /* 0x041fe200000006ff */
[----:B------:R-:W-:Y:S02]  /*01e0*/  IMAD.SHL.U32 R20, R20, 0x4, RZ ;  /* 0x0000000414147824 */ /* 0x000fe400078e00ff */
[----:B------:R-:W-:Y:S01]  /*01f0*/  IMAD.MOV.U32 R40, RZ, RZ, 0x7f800000 ;  /* 0x7f800000ff287424 */ /* 0x000fe200078e00ff */
[----:B------:R-:W-:Y:S01]  /*0200*/  LOP3.LUT R22, R22, 0x1ff8, RZ, 0xc0, !PT ;  /* 0x00001ff816167812 */ /* 0x000fe200078ec0ff */
[----:B------:R-:W-:Y:S01]  /*0210*/  IMAD.MOV.U32 R41, RZ, RZ, 0x7f800000 ;  /* 0x7f800000ff297424 */ /* 0x000fe200078e00ff */
[----:B------:R-:W-:Y:S02]  /*0220*/  LOP3.LUT R21, R20, 0xffc, RZ, 0xc0, !PT ;  /* 0x00000ffc14157812 */ /* 0x000fe400078ec0ff */
[----:B------:R-:W-:Y:S01]  /*0230*/  LOP3.LUT R20, R23, 0xffc, R20, 0xf8, !PT ;  /* 0x00000ffc17147812 */ /* 0x000fe200078ef814 */
[----:B--2---:R-:W-:-:S05]  /*0240*/  IMAD.U32 R7, R0, 0x10000, RZ ;  /* 0x0001000000077824 */ /* 0x004fca00078e00ff */
[----:B------:R-:W-:Y:S01]  /*0250*/  FSETP.GE.AND P0, PT, R7, RZ, PT ;  /* 0x000000ff0700720b */ /* 0x000fe20003f06000 */
[----:B---3--:R-:W-:-:S03]  /*0260*/  IMAD.U32 R7, R6, 0x10000, RZ ;  /* 0x0001000006077824 */ /* 0x008fc600078e00ff */
[----:B------:R-:W-:Y:S02]  /*0270*/  SEL R0, R0, RZ, !P0 ;  /* 0x000000ff00007207 */ /* 0x000fe40004000000 */
[----:B------:R-:W-:-:S03]  /*0280*/  FSETP.GTU.AND P0, PT, R7, RZ, PT ;  /* 0x000000ff0700720b */ /* 0x000fc60003f0c000 */
[----:B------:R-:W-:Y:S01]  /*0290*/  IMAD.U32 R0, R0, 0x10000, RZ ;  /* 0x0001000000007824 */ /* 0x000fe200078e00ff */
[----:B------:R-:W-:-:S03]  /*02a0*/  SEL R6, R6, RZ, P0 ;  /* 0x000000ff06067207 */ /* 0x000fc60000000000 */
[----:B------:R-:W-:Y:S01]  /*02b0*/  FADD R0, RZ, -R0 ;  /* 0x80000000ff007221 */ /* 0x000fe20000000000 */
[----:B------:R-:W-:-:S04]  /*02c0*/  SHF.L.U32 R3, R6, 0x10, RZ ;  /* 0x0000001006037819 */ /* 0x000fc800000006ff */
[C---:B------:R-:W-:Y:S02]  /*02d0*/  FSETP.NAN.AND P1, PT, R0.reuse, R0, PT ;  /* 0x000000000000720b */ /* 0x040fe40003f28000 */
[----:B------:R-:W-:-:S11]  /*02e0*/  FSETP.GT.AND P0, PT, R0, R3, PT ;  /* 0x000000030000720b */ /* 0x000fd60003f04000 */
[----:B------:R-:W-:Y:S02]  /*02f0*/  @!P1 FSEL R0, R0, R3, P0 ;  /* 0x0000000300009208 */ /* 0x000fe40000000000 */
[----:B------:R-:W-:-:S03]  /*0300*/  IADD3 R3, R23, 0x4, R22 ;  /* 0x0000000417037810 */ /* 0x000fc60007ffe016 */
[----:B------:R-:W-:Y:S01]  /*0310*/  FMUL R24, R0, 0.0078740157186985015869 ;  /* 0x3c01020400187820 */ /* 0x000fe20000400000 */
[----:B------:R-:W-:-:S04]  /*0320*/  IMAD.MOV.U32 R0, RZ, RZ, -0x800000 ;  /* 0xff800000ff007424 */ /* 0x000fc800078e00ff */
[C---:B------:R-:W-:Y:S02]  /*0330*/  FSETP.GT.AND P0, PT, R24.reuse, 9.9999997473787516356e-06, PT ;  /* 0x3727c5ac1800780b */ /* 0x040fe40003f04000 */
[----:B------:R-:W-:-:S11]  /*0340*/  FSETP.NAN.AND P1, PT, R24, R24, PT ;  /* 0x000000181800720b */ /* 0x000fd60003f28000 */
[----:B------:R-:W-:Y:S02]  /*0350*/  @!P0 FSEL R24, R24, 9.9999997473787516356e-06, P1 ;  /* 0x3727c5ac18188808 */ /* 0x000fe40000800000 */
.L_x_25:
[----:B------:R-:W-:Y:S01]  /*0360*/  LOP3.LUT R8, R43, R22, RZ, 0xfc, !PT ;  /* 0x000000162b087212 */ /* 0x000fe200078efcff */
[----:B------:R-:W-:Y:S01]  /*0370*/  IMAD.MOV.U32 R2, RZ, RZ, 0x4 ;  /* 0x00000004ff027424 */ /* 0x000fe200078e00ff */
[----:B------:R-:W-:Y:S01]  /*0380*/  CS2R R4, SRZ ;  /* 0x0000000000047805 */ /* 0x000fe2000001ff00 */
[----:B------:R-:W-:Y:S01]  /*0390*/  CS2R R6, SRZ ;  /* 0x0000000000067805 */ /* 0x000fe2000001ff00 */
[C---:B------:R-:W-:Y:S01]  /*03a0*/  ISETP.LT.U32.AND P0, PT, R8.reuse, 0x3000, PT ;  /* 0x000030000800780c */ /* 0x040fe20003f01070 */
[C---:B------:R-:W-:Y:S01]  /*03b0*/  IMAD.SHL.U32 R34, R8.reuse, 0x2, RZ ;  /* 0x0000000208227824 */ /* 0x040fe200078e00ff */
[----:B------:R-:W-:Y:S01]  /*03c0*/  ISETP.GE.U32.AND P1, PT, R8, 0x3000, PT ;  /* 0x000030000800780c */ /* 0x000fe20003f26070 */
[----:B------:R-:W-:Y:S01]  /*03d0*/  CS2R R12, SRZ ;  /* 0x00000000000c7805 */ /* 0x000fe2000001ff00 */
[----:B------:R-:W-:Y:S01]  /*03e0*/  ISETP.LT.U32.AND.EX P0, PT, R25, RZ, !P2, P0 ;  /* 0x000000ff1900720c */ /* 0x000fe20005701100 */
[----:B------:R-:W-:Y:S01]  /*03f0*/  CS2R R14, SRZ ;  /* 0x00000000000e7805 */ /* 0x000fe2000001ff00 */
[----:B------:R-:W-:Y:S01]  /*0400*/  IADD3 R37, R23, R8, RZ ;  /* 0x0000000817257210 */ /* 0x000fe20007ffe0ff */
[----:B------:R-:W-:Y:S01]  /*0410*/  CS2R R16, SRZ ;  /* 0x0000000000107805 */ /* 0x000fe2000001ff00 */
[----:B------:R-:W-:Y:S01]  /*0420*/  ISETP.GE.U32.AND.EX P1, PT, R25, RZ, PT, P1 ;  /* 0x000000ff1900720c */ /* 0x000fe20003f26110 */
[----:B------:R-:W-:Y:S01]  /*0430*/  CS2R R18, SRZ ;  /* 0x0000000000127805 */ /* 0x000fe2000001ff00 */
[----:B------:R-:W-:Y:S01]  /*0440*/  IADD3 R28, P3, R34, c[0x0][0x178], RZ ;  /* 0x00005e00221c7a10 */ /* 0x000fe20007f7e0ff */
[----:B------:R-:W-:Y:S01]  /*0450*/  IMAD.WIDE R36, R37, R2, c[0x0][0x160] ;  /* 0x0000580025247625 */ /* 0x000fe200078e0202 */
[----:B------:R-:W-:-:S02]  /*0460*/  SHF.L.U64.HI R8, R8, 0x1, R25 ;  /* 0x0000000108087819 */ /* 0x000fc40000010219 */
[----:B------:R-:W-:Y:S02]  /*0470*/  IADD3 R34, P4, R34, c[0x0][0x180], RZ ;  /* 0x0000600022227a10 */ /* 0x000fe40007f9e0ff */
[C---:B------:R-:W-:Y:S01]  /*0480*/  IADD3.X R29, R8.reuse, c[0x0][0x17c], RZ, P3, !PT ;  /* 0x00005f00081d7a10 */ /* 0x040fe20001ffe4ff */
[----:B------:R0:W2:Y:S01]  /*0490*/  @P0 LDG.E.EF.128 R4, [R36.64] ;  /* 0x0000000624040981 */ /* 0x0000a2000c0e1d00 */
[----:B------:R-:W-:-:S03]  /*04a0*/  IADD3.X R35, R8, c[0x0][0x184], RZ, P4, !PT ;  /* 0x0000610008237a10 */ /* 0x000fc600027fe4ff */
[----:B------:R1:W3:Y:S04]  /*04b0*/  @!P1 LDG.E.EL.128 R12, [R28.64] ;  /* 0x000000061c0c9981 */ /* 0x0002e8000c2e1d00 */
[----:B------:R4:W3:Y:S01]  /*04c0*/  @!P1 LDG.E.EL.128 R16, [R34.64] ;  /* 0x0000000622109981 */ /* 0x0008e2000c2e1d00 */
[----:B-1----:R-:W-:Y:S02]  /*04d0*/  IMAD.MOV.U32 R28, RZ, RZ, R45 ;  /* 0x000000ffff1c7224 */ /* 0x002fe400078e002d */
[----:B------:R-:W-:Y:S01]  /*04e0*/  IMAD.IADD R39, R3, 0x1, R43 ;  /* 0x0000000103277824 */ /* 0x000fe200078e022b */
[----:B------:R-:W-:Y:S01]  /*04f0*/  CS2R R8, SRZ ;  /* 0x0000000000087805 */ /* 0x000fe2000001ff00 */
[----:B------:R-:W-:Y:S02]  /*0500*/  CS2R R10, SRZ ;  /* 0x00000000000a7805 */ /* 0x000fe4000001ff00 */
[----:B------:R-:W-:Y:S01]  /*0510*/  IMAD.WIDE R38, R39, R2, c[0x0][0x160] ;  /* 0x0000580027267625 */ /* 0x000fe200078e0202 */
[----:B------:R-:W-:Y:S01]  /*0520*/  BSSY B0, `(.L_x_0) ;  /* 0x0000029000007945 */ /* 0x000fe20003800000 */
[----:B------:R-:W-:-:S03]  /*0530*/  PLOP3.LUT P3, PT, PT, PT, UP0, 0x80, 0x0 ;  /* 0x000000000000781c */ /* 0x000fc60003f6f008 */
[----:B------:R1:W5:Y:S01]  /*0540*/  @P0 LDG.E.EF.128 R8, [R38.64] ;  /* 0x0000000626080981 */ /* 0x000362000c0e1d00 */
[----:B----4-:R-:W-:Y:S02]  /*0550*/  IMAD.MOV.U32 R34, RZ, RZ, R50 ;  /* 0x000000ffff227224 */ /* 0x010fe400078e0032 */
[----:B0-----:R-:W-:Y:S02]  /*0560*/  IMAD.MOV.U32 R36, RZ, RZ, R47 ;  /* 0x000000ffff247224 */ /* 0x001fe400078e002f */
[----:B------:R-:W-:Y:S01]  /*0570*/  IMAD.MOV.U32 R37, RZ, RZ, R46 ;  /* 0x000000ffff257224 */ /* 0x000fe200078e002e */
[----:B-1----:R-:W-:Y:S01]  /*0580*/  MOV R38, R44 ;  /* 0x0000002c00267202 */ /* 0x002fe20000000f00 */
[----:B------:R-:W-:Y:S01]  /*0590*/  IMAD.MOV.U32 R39, RZ, RZ, R0 ;  /* 0x000000ffff277224 */ /* 0x000fe200078e0000 */
[----:B--2---:R-:W-:Y:S01]  /*05a0*/  I2FP.F32.S32 R51, R4 ;  /* 0x0000000400337245 */ /* 0x004fe20000201400 */
[----:B---3--:R-:W-:-:S04]  /*05b0*/  IMAD.U32 R4, R12, 0x10000, RZ ;  /* 0x000100000c047824 */ /* 0x008fc800078e00ff */
[----:B------:R-:W-:Y:S01]  /*05c0*/  FMUL R51, R24, R51 ;  /* 0x0000003318337220 */ /* 0x000fe20000400000 */
[----:B------:R-:W-:-:S04]  /*05d0*/  IMAD.U32 R29, R16, 0x10000, RZ ;  /* 0x00010000101d7824 */ /* 0x000fc800078e00ff */
[----:B------:R-:W-:-:S04]  /*05e0*/  FFMA R4, R4, R51, R29 ;  /* 0x0000003304047223 */ /* 0x000fc8000000001d */
[----:B------:R-:W-:-:S04]  /*05f0*/  FMUL R29, R4, R4 ;  /* 0x00000004041d7220 */ /* 0x000fc80000400000 */
[----:B------:R-:W-:-:S04]  /*0600*/  FMUL R35, R4, R29 ;  /* 0x0000001d04237220 */ /* 0x000fc80000400000 */
[----:B------:R-:W-:-:S04]  /*0610*/  FFMA R35, R35, 0.044714998453855514526, R4 ;  /* 0x3d37271323237823 */ /* 0x000fc80000000004 */
[----:B------:R-:W-:Y:S01]  /*0620*/  FMUL R45, R35, 0.79788458347320556641 ;  /* 0x3f4c422a232d7820 */ /* 0x000fe20000400000 */
[----:B------:R-:W-:-:S03]  /*0630*/  IMAD.MOV.U32 R35, RZ, RZ, R48 ;  /* 0x000000ffff237224 */ /* 0x000fc600078e0030 */
[----:B------:R-:W-:-:S05]  /*0640*/  FADD.FTZ R48, |R45|, -RZ ;  /* 0x800000ff2d307221 */ /* 0x000fca0000010200 */
[----:B------:R-:W-:Y:S02]  /*0650*/  FSETP.GE.AND P1, PT, R48, 0.60000002384185791016, PT ;  /* 0x3f19999a3000780b */ /* 0x000fe40003f26000 */
[----:B------:R-:W-:Y:S02]  /*0660*/  MOV R29, R49 ;  /* 0x00000031001d7202 */ /* 0x000fe40000000f00 */
[----:B------:R-:W-:Y:S02]  /*0670*/  PRMT R12, R12, 0x7632, R12 ;  /* 0x000076320c0c7816 */ /* 0x000fe4000000000c */
[----:B------:R-:W-:-:S07]  /*0680*/  PRMT R44, R16, 0x7632, R44 ;  /* 0x00007632102c7816 */ /* 0x000fce000000002c */
[----:B------:R-:W-:Y:S05]  /*0690*/  @!P1 BRA `(.L_x_1) ;  /* 0x000000a000009947 */ /* 0x000fea0003800000 */
[C---:B------:R-:W-:Y:S01]  /*06a0*/  FMUL R0, R48.reuse, 2.8853900432586669922 ;  /* 0x4038aa3b30007820 */ /* 0x040fe20000400000 */
[----:B------:R-:W-:Y:S01]  /*06b0*/  IMAD.MOV.U32 R47, RZ, RZ, 0x3f800000 ;  /* 0x3f800000ff2f7424 */ /* 0x000fe200078e00ff */
[----:B------:R-:W-:-:S04]  /*06c0*/  FSETP.GE.AND P1, PT, R48, 9.010913848876953125, PT ;  /* 0x41102cb43000780b */ /* 0x000fc80003f26000 */
[----:B------:R-:W0:Y:S02]  /*06d0*/  MUFU.EX2 R0, R0 ;  /* 0x0000000000007308 */ /* 0x000e240000000800 */
[----:B0-----:R-:W-:-:S06]  /*06e0*/  FADD R46, R0, 1 ;  /* 0x3f800000002e7421 */ /* 0x001fcc0000000000 */
[----:B------:R-:W0:Y:S02]  /*06f0*/  MUFU.RCP R46, R46 ;  /* 0x0000002e002e7308 */ /* 0x000e240000001000 */
[----:B0-----:R-:W-:-:S05]  /*0700*/  FFMA.FTZ R16, R46, -2, R47 ;  /* 0xc00000002e107823 */ /* 0x001fca000001002f */
[----:B------:R-:W-:-:S04]  /*0710*/  FSEL R16, R16, 1, !P1 ;  /* 0x3f80000010107808 */ /* 0x000fc80004800000 */
[----:B------:R-:W-:Y:S01]  /*0720*/  LOP3.LUT R16, R16, 0x80000000, R45, 0xf8, !PT ;  /* 0x8000000010107812 */ /* 0x000fe200078ef82d */
[----:B------:R-:W-:Y:S05]  /*0730*/  BRA `(.L_x_2) ;  /* 0x0000007000007947 */ /* 0x000fea0003800000 */
.L_x_1:
[----:B------:R-:W-:Y:S01]  /*0740*/  IMAD.MOV.U32 R0, RZ, RZ, 0x3c80f082 ;  /* 0x3c80f082ff007424 */ /* 0x000fe200078e00ff */
[----:B------:R-:W-:-:S04]  /*0750*/  FMUL R47, R45, R45 ;  /* 0x0000002d2d2f7220 */ /* 0x000fc80000400000 */
[----:B------:R-:W-:-:S04]  /*0760*/  FFMA.FTZ R0, R47, R0, -0.052303962409496307373 ;  /* 0xbd563cae2f007423 */ /* 0x000fc80000010000 */
[----:B------:R-:W-:-:S04]  /*0770*/  FFMA.FTZ R0, R47, R0, 0.1331529766321182251 ;  /* 0x3e0859412f007423 */ /* 0x000fc80000010000 */
[----:B------:R-:W-:-:S04]  /*0780*/  FFMA.FTZ R0, R47, R0, -0.33332768082618713379 ;  /* 0xbeaaa9ed2f007423 */ /* 0x000fc80000010000 */
[----:B------:R-:W-:-:S04]  /*0790*/  FFMA.FTZ R0, R47, R0, RZ ;  /* 0x000000002f007223 */ /* 0x000fc800000100ff */
[----:B------:R-:W-:Y:S02]  /*07a0*/  FFMA.FTZ R16, R45, R0, R45 ;  /* 0x000000002d107223 */ /* 0x000fe4000001002d */
.L_x_2:
[----:B------:R-:W-:Y:S05]  /*07b0*/  BSYNC B0 ;  /* 0x0000000000007941 */ /* 0x000fea0003800000 */
.L_x_0:
[----:B------:R-:W-:Y:S01]  /*07c0*/  I2FP.F32.S32 R45, R5 ;  /* 0x00000005002d7245 */ /* 0x000fe20000201400 */
[----:B------:R-:W-:Y:S01]  /*07d0*/  IMAD.U32 R5, R12, 0x10000, RZ ;  /* 0x000100000c057824 */ /* 0x000fe200078e00ff */
[----:B------:R-:W-:Y:S01]  /*07e0*/  SHF.L.U32 R44, R44, 0x10, RZ ;  /* 0x000000102c2c7819 */ /* 0x000fe200000006ff */
[----:B------:R-:W-:Y:S01]  /*07f0*/  BSSY B0, `(.L_x_3) ;  /* 0x000003b000007945 */ /* 0x000fe20003800000 */
[----:B------:R-:W-:Y:S01]  /*0800*/  I2FP.F32.S32 R49, R6 ;  /* 0x0000000600317245 */ /* 0x000fe20000201400 */
[C---:B------:R-:W-:Y:S01]  /*0810*/  FMUL R45, R24.reuse, R45 ;  /* 0x0000002d182d7220 */ /* 0x040fe20000400000 */
[----:B------:R-:W-:Y:S01]  /*0820*/  I2FP.F32.S32 R47, R7 ;  /* 0x00000007002f7245 */ /* 0x000fe20000201400 */
[C---:B------:R-:W-:Y:S01]  /*0830*/  IMAD.U32 R6, R13.reuse, 0x10000, RZ ;  /* 0x000100000d067824 */ /* 0x040fe200078e00ff */
[----:B------:R-:W-:Y:S01]  /*0840*/  PRMT R0, R13, 0x7632, R0 ;  /* 0x000076320d007816 */ /* 0x000fe20000000000 */
[----:B------:R-:W-:Y:S01]  /*0850*/  FFMA R5, R5, R45, R44 ;  /* 0x0000002d05057223 */ /* 0x000fe2000000002c */
[C---:B------:R-:W-:Y:S01]  /*0860*/  PRMT R7, R17.reuse, 0x7632, R7 ;  /* 0x0000763211077816 */ /* 0x040fe20000000007 */
[----:B------:R-:W-:Y:S01]  /*0870*/  IMAD.U32 R17, R17, 0x10000, RZ ;  /* 0x0001000011117824 */ /* 0x000fe200078e00ff */
[----:B------:R-:W-:Y:S01]  /*0880*/  FMUL R49, R24, R49 ;  /* 0x0000003118317220 */ /* 0x000fe20000400000 */
[----:B------:R-:W-:Y:S01]  /*0890*/  FMUL R12, R5, R5 ;  /* 0x00000005050c7220 */ /* 0x000fe20000400000 */
[----:B------:R-:W-:Y:S01]  /*08a0*/  IMAD.U32 R0, R0, 0x10000, RZ ;  /* 0x0001000000007824 */ /* 0x000fe200078e00ff */
[----:B------:R-:W-:Y:S01]  /*08b0*/  FMUL R47, R24, R47 ;  /* 0x0000002f182f7220 */ /* 0x000fe20000400000 */
[----:B------:R-:W-:Y:S01]  /*08c0*/  IMAD.U32 R7, R7, 0x10000, RZ ;  /* 0x0001000007077824 */ /* 0x000fe200078e00ff */
[----:B------:R-:W-:Y:S01]  /*08d0*/  FMUL R12, R5, R12 ;  /* 0x0000000c050c7220 */ /* 0x000fe20000400000 */
[----:B------:R-:W-:Y:S01]  /*08e0*/  FFMA R6, R6, R49, R17 ;  /* 0x0000003106067223 */ /* 0x000fe20000000011 */
[----:B-----5:R-:W-:Y:S01]  /*08f0*/  I2FP.F32.S32 R13, R9 ;  /* 0x00000009000d7245 */ /* 0x020fe20000201400 */
[----:B------:R-:W-:Y:S01]  /*0900*/  FFMA R7, R0, R47, R7 ;  /* 0x0000002f00077223 */ /* 0x000fe20000000007 */
[----:B------:R-:W-:Y:S01]  /*0910*/  FFMA R12, R12, 0.044714998453855514526, R5 ;  /* 0x3d3727130c0c7823 */ /* 0x000fe20000000005 */
[----:B------:R-:W-:Y:S01]  /*0920*/  I2FP.F32.S32 R17, R8 ;  /* 0x0000000800117245 */ /* 0x000fe20000201400 */
[----:B------:R-:W-:Y:S01]  /*0930*/  FMUL R45, R6, R6 ;  /* 0x00000006062d7220 */ /* 0x000fe20000400000 */
[----:B------:R-:W-:Y:S01]  /*0940*/  PRMT R0, R14, 0x7632, R0 ;  /* 0x000076320e007816 */ /* 0x000fe20000000000 */
[----:B------:R-:W-:Y:S01]  /*0950*/  FMUL R12, R12, 0.79788458347320556641 ;  /* 0x3f4c422a0c0c7820 */ /* 0x000fe20000400000 */
[----:B------:R-:W-:Y:S01]  /*0960*/  PRMT R9, R18, 0x7632, R9 ;  /* 0x0000763212097816 */ /* 0x000fe20000000009 */
[----:B------:R-:W-:Y:S01]  /*0970*/  FMUL R44, R24, R13 ;  /* 0x0000000d182c7220 */ /* 0x000fe20000400000 */
[----:B------:R-:W-:Y:S01]  /*0980*/  SHF.L.U32 R8, R14, 0x10, RZ ;  /* 0x000000100e087819 */ /* 0x000fe200000006ff */
[----:B------:R-:W-:Y:S01]  /*0990*/  FADD.FTZ R46, |R12|, -RZ ;  /* 0x800000ff0c2e7221 */ /* 0x000fe20000010200 */
[----:B------:R-:W-:Y:S01]  /*09a0*/  IMAD.U32 R13, R18, 0x10000, RZ ;  /* 0x00010000120d7824 */ /* 0x000fe200078e00ff */
[----:B------:R-:W-:Y:S01]  /*09b0*/  FMUL R14, R24, R17 ;  /* 0x00000011180e7220 */ /* 0x000fe20000400000 */
[----:B------:R-:W-:Y:S01]  /*09c0*/  IMAD.U32 R0, R0, 0x10000, RZ ;  /* 0x0001000000007824 */ /* 0x000fe200078e00ff */
[----:B------:R-:W-:Y:S01]  /*09d0*/  I2FP.F32.S32 R17, R10 ;  /* 0x0000000a00117245 */ /* 0x000fe20000201400 */
[----:B------:R-:W-:Y:S01]  /*09e0*/  IMAD.U32 R9, R9, 0x10000, RZ ;  /* 0x0001000009097824 */ /* 0x000fe200078e00ff */
[----:B------:R-:W-:Y:S01]  /*09f0*/  FSETP.GE.AND P1, PT, R46, 0.60000002384185791016, PT ;  /* 0x3f19999a2e00780b */ /* 0x000fe20003f26000 */
[----:B------:R-:W-:Y:S01]  /*0a00*/  FFMA R8, R8, R14, R13 ;  /* 0x0000000e08087223 */ /* 0x000fe2000000000d */
[C---:B------:R-:W-:Y:S01]  /*0a10*/  FMUL R14, R7.reuse, R7 ;  /* 0x00000007070e7220 */ /* 0x040fe20000400000 */
[----:B------:R-:W-:Y:S01]  /*0a20*/  FMUL R45, R6, R45 ;  /* 0x0000002d062d7220 */ /* 0x000fe20000400000 */
[----:B------:R-:W-:Y:S01]  /*0a30*/  FFMA R9, R0, R44, R9 ;  /* 0x0000002c00097223 */ /* 0x000fe20000000009 */
[----:B------:R-:W-:Y:S01]  /*0a40*/  FMUL R10, R24, R17 ;  /* 0x00000011180a7220 */ /* 0x000fe20000400000 */
[----:B------:R-:W-:Y:S01]  /*0a50*/  FMUL R13, R8, R8 ;  /* 0x00000008080d7220 */ /* 0x000fe20000400000 */
[----:B------:R-:W-:Y:S01]  /*0a60*/  FMUL R14, R7, R14 ;  /* 0x0000000e070e7220 */ /* 0x000fe20000400000 */
[----:B------:R-:W-:-:S05]  /*0a70*/  FFMA R44, R45, 0.044714998453855514526, R6 ;  /* 0x3d3727132d2c7823 */ /* 0x000fca0000000006 */
        /* <DEDUP_REMOVED lines=11> */
.L_x_4:
[----:B------:R-:W-:Y:S01]  /*0b30*/  MOV R0, 0x3c80f082 ;  /* 0x3c80f08200007802 */ /* 0x000fe20000000f00 */
[----:B------:R-:W-:-:S04]  /*0b40*/  FMUL R17, R12, R12 ;  /* 0x0000000c0c117220 */ /* 0x000fc80000400000 */
[----:B------:R-:W-:-:S04]  /*0b50*/  FFMA.FTZ R0, R17, R0, -0.052303962409496307373 ;  /* 0xbd563cae11007423 */ /* 0x000fc80000010000 */
[----:B------:R-:W-:-:S04]  /*0b60*/  FFMA.FTZ R0, R17, R0, 0.1331529766321182251 ;  /* 0x3e08594111007423 */ /* 0x000fc80000010000 */
[----:B------:R-:W-:-:S04]  /*0b70*/  FFMA.FTZ R0, R17, R0, -0.33332768082618713379 ;  /* 0xbeaaa9ed11007423 */ /* 0x000fc80000010000 */
[----:B------:R-:W-:-:S04]  /*0b80*/  FFMA.FTZ R17, R17, R0, RZ ;  /* 0x0000000011117223 */ /* 0x000fc800000100ff */
[----:B------:R-:W-:Y:S02]  /*0b90*/  FFMA.FTZ R12, R12, R17, R12 ;  /* 0x000000110c0c7223 */ /* 0x000fe4000001000c */
.L_x_5:
[----:B------:R-:W-:Y:S05]  /*0ba0*/  BSYNC B0 ;  /* 0x0000000000007941 */ /* 0x000fea0003800000 */
.L_x_3:
[----:B------:R-:W-:Y:S01]  /*0bb0*/  FMUL R17, R44, 0.79788458347320556641 ;  /* 0x3f4c422a2c117820 */ /* 0x000fe20000400000 */
[----:B------:R-:W-:Y:S01]  /*0bc0*/  IMAD.U32 R45, R15, 0x10000, RZ ;  /* 0x000100000f2d7824 */ /* 0x000fe200078e00ff */
[----:B------:R-:W-:Y:S01]  /*0bd0*/  I2FP.F32.S32 R11, R11 ;  /* 0x0000000b000b7245 */ /* 0x000fe20000201400 */
[----:B------:R-:W-:Y:S01]  /*0be0*/  IMAD.U32 R47, R19, 0x10000, RZ ;  /* 0x00010000132f7824 */ /* 0x000fe200078e00ff */
[----:B------:R-:W-:Y:S01]  /*0bf0*/  FADD.FTZ R44, |R17|, -RZ ;  /* 0x800000ff112c7221 */ /* 0x000fe20000010200 */
[----:B------:R-:W-:Y:S01]  /*0c00*/  BSSY B0, `(.L_x_6) ;  /* 0x000001b000007945 */ /* 0x000fe20003800000 */
[----:B------:R-:W-:Y:S01]  /*0c10*/  PRMT R15, R15, 0x7632, R15 ;  /* 0x000076320f0f7816 */ /* 0x000fe2000000000f */
[----:B------:R-:W-:Y:S01]  /*0c20*/  FFMA R10, R10, R45, R47 ;  /* 0x0000002d0a0a7223 */ /* 0x000fe2000000002f */
[----:B------:R-:W-:Y:S01]  /*0c30*/  PRMT R19, R19, 0x7632, R19 ;  /* 0x0000763213137816 */ /* 0x000fe20000000013 */
[----:B------:R-:W-:Y:S01]  /*0c40*/  FMUL R45, R8, R13 ;  /* 0x0000000d082d7220 */ /* 0x000fe20000400000 */
[----:B------:R-:W-:Y:S01]  /*0c50*/  FSETP.GE.AND P1, PT, R44, 0.60000002384185791016, PT ;  /* 0x3f19999a2c00780b */ /* 0x000fe20003f26000 */
[----:B------:R-:W-:Y:S01]  /*0c60*/  FFMA R46, R14, 0.044714998453855514526, R7 ;  /* 0x3d3727130e2e7823 */ /* 0x000fe20000000007 */
[----:B------:R-:W-:Y:S01]  /*0c70*/  FMUL R18, R9, R9 ;  /* 0x0000000909127220 */ /* 0x000fe20000400000 */
[----:B------:R-:W-:-:S10]  /*0c80*/  FMUL R11, R24, R11 ;  /* 0x0000000b180b7220 */ /* 0x000fd40000400000 */
        /* <DEDUP_REMOVED lines=11> */
.L_x_7:
[----:B------:R-:W-:Y:S01]  /*0d40*/  IMAD.MOV.U32 R0, RZ, RZ, 0x3c80f082 ;  /* 0x3c80f082ff007424 */ /* 0x000fe200078e00ff */
[----:B------:R-:W-:-:S04]  /*0d50*/  FMUL R13, R17, R17 ;  /* 0x00000011110d7220 */ /* 0x000fc80000400000 */
[----:B------:R-:W-:-:S04]  /*0d60*/  FFMA.FTZ R0, R13, R0, -0.052303962409496307373 ;  /* 0xbd563cae0d007423 */ /* 0x000fc80000010000 */
[----:B------:R-:W-:-:S04]  /*0d70*/  FFMA.FTZ R0, R13, R0, 0.1331529766321182251 ;  /* 0x3e0859410d007423 */ /* 0x000fc80000010000 */
[----:B------:R-:W-:-:S04]  /*0d80*/  FFMA.FTZ R0, R13, R0, -0.33332768082618713379 ;  /* 0xbeaaa9ed0d007423 */ /* 0x000fc80000010000 */
[----:B------:R-:W-:-:S04]  /*0d90*/  FFMA.FTZ R0, R13, R0, RZ ;  /* 0x000000000d007223 */ /* 0x000fc800000100ff */
[----:B------:R-:W-:Y:S02]  /*0da0*/  FFMA.FTZ R13, R17, R0, R17 ;  /* 0x00000000110d7223 */ /* 0x000fe40000010011 */
.L_x_8:
[----:B------:R-:W-:Y:S05]  /*0db0*/  BSYNC B0 ;  /* 0x0000000000007941 */ /* 0x000fea0003800000 */
.L_x_6:
[----:B------:R-:W-:Y:S01]  /*0dc0*/  FMUL R14, R46, 0.79788458347320556641 ;  /* 0x3f4c422a2e0e7820 */ /* 0x000fe20000400000 */
[----:B------:R-:W-:Y:S01]  /*0dd0*/  SHF.L.U32 R0, R15, 0x10, RZ ;  /* 0x000000100f007819 */ /* 0x000fe200000006ff */
[----:B------:R-:W-:Y:S01]  /*0de0*/  IMAD.U32 R44, R19, 0x10000, RZ ;  /* 0x00010000132c7824 */ /* 0x000fe200078e00ff */
[----:B------:R-:W-:Y:S01]  /*0df0*/  BSSY B0, `(.L_x_9) ;  /* 0x0000019000007945 */ /* 0x000fe20003800000 */
[----:B------:R-:W-:Y:S01]  /*0e00*/  FADD.FTZ R46, |R14|, -RZ ;  /* 0x800000ff0e2e7221 */ /* 0x000fe20000010200 */
[----:B------:R-:W-:Y:S01]  /*0e10*/  FMUL R18, R9, R18 ;  /* 0x0000001209127220 */ /* 0x000fe20000400000 */
[----:B------:R-:W-:Y:S01]  /*0e20*/  FFMA R11, R11, R0, R44 ;  /* 0x000000000b0b7223 */ /* 0x000fe2000000002c */
[----:B------:R-:W-:Y:S01]  /*0e30*/  FFMA R45, R45, 0.044714998453855514526, R8 ;  /* 0x3d3727132d2d7823 */ /* 0x000fe20000000008 */
[----:B------:R-:W-:Y:S01]  /*0e40*/  FMUL R19, R10, R10 ;  /* 0x0000000a0a137220 */ /* 0x000fe20000400000 */
[----:B------:R-:W-:-:S13]  /*0e50*/  FSETP.GE.AND P1, PT, R46, 0.60000002384185791016, PT ;  /* 0x3f19999a2e00780b */ /* 0x000fda0003f26000 */
        /* <DEDUP_REMOVED lines=11> */
.L_x_10:
[----:B------:R-:W-:Y:S01]  /*0f10*/  IMAD.MOV.U32 R0, RZ, RZ, 0x3c80f082 ;  /* 0x3c80f082ff007424 */ /* 0x000fe200078e00ff */
[----:B------:R-:W-:-:S04]  /*0f20*/  FMUL R15, R14, R14 ;  /* 0x0000000e0e0f7220 */ /* 0x000fc80000400000 */
[----:B------:R-:W-:-:S04]  /*0f30*/  FFMA.FTZ R0, R15, R0, -0.052303962409496307373 ;  /* 0xbd563cae0f007423 */ /* 0x000fc80000010000 */
[----:B------:R-:W-:-:S04]  /*0f40*/  FFMA.FTZ R0, R15, R0, 0.1331529766321182251 ;  /* 0x3e0859410f007423 */ /* 0x000fc80000010000 */
[----:B------:R-:W-:-:S04]  /*0f50*/  FFMA.FTZ R0, R15, R0, -0.33332768082618713379 ;  /* 0xbeaaa9ed0f007423 */ /* 0x000fc80000010000 */
[----:B------:R-:W-:-:S04]  /*0f60*/  FFMA.FTZ R15, R15, R0, RZ ;  /* 0x000000000f0f7223 */ /* 0x000fc800000100ff */
[----:B------:R-:W-:Y:S02]  /*0f70*/  FFMA.FTZ R14, R14, R15, R14 ;  /* 0x0000000f0e0e7223 */ /* 0x000fe4000001000e */
.L_x_11:
[----:B------:R-:W-:Y:S05]  /*0f80*/  BSYNC B0 ;  /* 0x0000000000007941 */ /* 0x000fea0003800000 */
.L_x_9:
[----:B------:R-:W-:Y:S01]  /*0f90*/  FMUL R45, R45, 0.79788458347320556641 ;  /* 0x3f4c422a2d2d7820 */ /* 0x000fe20000400000 */
[----:B------:R-:W-:Y:S01]  /*0fa0*/  BSSY B0, `(.L_x_12) ;  /* 0x0000018000007945 */ /* 0x000fe20003800000 */
[----:B------:R-:W-:Y:S01]  /*0fb0*/  FFMA R44, R18, 0.044714998453855514526, R9 ;  /* 0x3d372713122c7823 */ /* 0x000fe20000000009 */
[----:B------:R-:W-:Y:S01]  /*0fc0*/  FMUL R19, R10, R19 ;  /* 0x000000130a137220 */ /* 0x000fe20000400000 */
[----:B------:R-:W-:Y:S01]  /*0fd0*/  FADD.FTZ R47, |R45|, -RZ ;  /* 0x800000ff2d2f7221 */ /* 0x000fe20000010200 */
[----:B------:R-:W-:-:S04]  /*0fe0*/  FMUL R18, R11, R11 ;  /* 0x0000000b0b127220 */ /* 0x000fc80000400000 */
        /* <DEDUP_REMOVED lines=12> */
.L_x_13:
[----:B------:R-:W-:Y:S01]  /*10b0*/  MOV R0, 0x3c80f082 ;  /* 0x3c80f08200007802 */ /* 0x000fe20000000f00 */
[----:B------:R-:W-:-:S04]  /*10c0*/  FMUL R15, R45, R45 ;  /* 0x0000002d2d0f7220 */ /* 0x000fc80000400000 */
[----:B------:R-:W-:-:S04]  /*10d0*/  FFMA.FTZ R0, R15, R0, -0.052303962409496307373 ;  /* 0xbd563cae0f007423 */ /* 0x000fc80000010000 */
[----:B------:R-:W-:-:S04]  /*10e0*/  FFMA.FTZ R0, R15, R0, 0.1331529766321182251 ;  /* 0x3e0859410f007423 */ /* 0x000fc80000010000 */
[----:B------:R-:W-:-:S04]  /*10f0*/  FFMA.FTZ R0, R15, R0, -0.33332768082618713379 ;  /* 0xbeaaa9ed0f007423 */ /* 0x000fc80000010000 */
[----:B------:R-:W-:-:S04]  /*1100*/  FFMA.FTZ R0, R15, R0, RZ ;  /* 0x000000000f007223 */ /* 0x000fc800000100ff */
[----:B------:R-:W-:Y:S02]  /*1110*/  FFMA.FTZ R15, R45, R0, R45 ;  /* 0x000000002d0f7223 */ /* 0x000fe4000001002d */
.L_x_14:
[----:B------:R-:W-:Y:S05]  /*1120*/  BSYNC B0 ;  /* 0x0000000000007941 */ /* 0x000fea0003800000 */
.L_x_12:
[----:B------:R-:W-:Y:S01]  /*1130*/  FMUL R47, R44, 0.79788458347320556641 ;  /* 0x3f4c422a2c2f7820 */ /* 0x000fe20000400000 */
[----:B------:R-:W-:Y:S01]  /*1140*/  BSSY B0, `(.L_x_15) ;  /* 0x0000017000007945 */ /* 0x000fe20003800000 */
[----:B------:R-:W-:Y:S01]  /*1150*/  FMUL R44, R11, R18 ;  /* 0x000000120b2c7220 */ /* 0x000fe20000400000 */
[----:B------:R-:W-:Y:S01]  /*1160*/  FFMA R19, R19, 0.044714998453855514526, R10 ;  /* 0x3d37271313137823 */ /* 0x000fe2000000000a */
[----:B------:R-:W-:-:S05]  /*1170*/  FADD.FTZ R45, |R47|, -RZ ;  /* 0x800000ff2f2d7221 */ /* 0x000fca0000010200 */
        /* <DEDUP_REMOVED lines=12> */
.L_x_16:
[----:B------:R-:W-:Y:S01]  /*1240*/  IMAD.MOV.U32 R0, RZ, RZ, 0x3c80f082 ;  /* 0x3c80f082ff007424 */ /* 0x000fe200078e00ff */
[----:B------:R-:W-:-:S04]  /*1250*/  FMUL R17, R47, R47 ;  /* 0x0000002f2f117220 */ /* 0x000fc80000400000 */
[----:B------:R-:W-:-:S04]  /*1260*/  FFMA.FTZ R0, R17, R0, -0.052303962409496307373 ;  /* 0xbd563cae11007423 */ /* 0x000fc80000010000 */
[----:B------:R-:W-:-:S04]  /*1270*/  FFMA.FTZ R0, R17, R0, 0.1331529766321182251 ;  /* 0x3e08594111007423 */ /* 0x000fc80000010000 */
[----:B------:R-:W-:-:S04]  /*1280*/  FFMA.FTZ R0, R17, R0, -0.33332768082618713379 ;  /* 0xbeaaa9ed11007423 */ /* 0x000fc80000010000 */
[----:B------:R-:W-:-:S04]  /*1290*/  FFMA.FTZ R0, R17, R0, RZ ;  /* 0x0000000011007223 */ /* 0x000fc800000100ff */
[----:B------:R-:W-:Y:S02]  /*12a0*/  FFMA.FTZ R47, R47, R0, R47 ;  /* 0x000000002f2f7223 */ /* 0x000fe4000001002f */
.L_x_17:
[----:B------:R-:W-:Y:S05]  /*12b0*/  BSYNC B0 ;  /* 0x0000000000007941 */ /* 0x000fea0003800000 */
.L_x_15:
[----:B------:R-:W-:Y:S01]  /*12c0*/  FMUL R19, R19, 0.79788458347320556641 ;  /* 0x3f4c422a13137820 */ /* 0x000fe20000400000 */
[----:B------:R-:W-:Y:S01]  /*12d0*/  BSSY B0, `(.L_x_18) ;  /* 0x0000016000007945 */ /* 0x000fe20003800000 */
[----:B------:R-:W-:Y:S02]  /*12e0*/  FFMA R44, R44, 0.044714998453855514526, R11 ;  /* 0x3d3727132c2c7823 */ /* 0x000fe4000000000b */
        /* <DEDUP_REMOVED lines=13> */
.L_x_19:
[----:B------:R-:W-:Y:S01]  /*13c0*/  IMAD.MOV.U32 R0, RZ, RZ, 0x3c80f082 ;  /* 0x3c80f082ff007424 */ /* 0x000fe200078e00ff */
[----:B------:R-:W-:-:S04]  /*13d0*/  FMUL R17, R19, R19 ;  /* 0x0000001313117220 */ /* 0x000fc80000400000 */
[----:B------:R-:W-:-:S04]  /*13e0*/  FFMA.FTZ R0, R17, R0, -0.052303962409496307373 ;  /* 0xbd563cae11007423 */ /* 0x000fc80000010000 */
[----:B------:R-:W-:-:S04]  /*13f0*/  FFMA.FTZ R0, R17, R0, 0.1331529766321182251 ;  /* 0x3e08594111007423 */ /* 0x000fc80000010000 */
[----:B------:R-:W-:-:S04]  /*1400*/  FFMA.FTZ R0, R17, R0, -0.33332768082618713379 ;  /* 0xbeaaa9ed11007423 */ /* 0x000fc80000010000 */
[----:B------:R-:W-:-:S04]  /*1410*/  FFMA.FTZ R0, R17, R0, RZ ;  /* 0x0000000011007223 */ /* 0x000fc800000100ff */
[----:B------:R-:W-:Y:S02]  /*1420*/  FFMA.FTZ R50, R19, R0, R19 ;  /* 0x0000000013327223 */ /* 0x000fe40000010013 */
.L_x_20:
[----:B------:R-:W-:Y:S05]  /*1430*/  BSYNC B0 ;  /* 0x0000000000007941 */ /* 0x000fea0003800000 */
.L_x_18:
[----:B------:R-:W-:Y:S01]  /*1440*/  FMUL R52, R44, 0.79788458347320556641 ;  /* 0x3f4c422a2c347820 */ /* 0x000fe20000400000 */
[----:B------:R-:W-:Y:S01]  /*1450*/  LOP3.LUT R0, R43, 0x1000, R21, 0xfe, !PT ;  /* 0x000010002b007812 */ /* 0x000fe200078efe15 */
[----:B------:R-:W-:Y:S01]  /*1460*/  BSSY B0, `(.L_x_21) ;  /* 0x0000021000007945 */ /* 0x000fe20003800000 */
[----:B------:R-:W-:Y:S01]  /*1470*/  IADD3 R43, R20, R43, RZ ;  /* 0x0000002b142b7210 */ /* 0x000fe20007ffe0ff */
[----:B------:R-:W-:Y:S01]  /*1480*/  FADD.FTZ R55, |R52|, -RZ ;  /* 0x800000ff34377221 */ /* 0x000fe20000010200 */
[----:B------:R-:W-:Y:S01]  /*1490*/  ISETP.LT.U32.AND P1, PT, R0, 0x3000, PT ;  /* 0x000030000000780c */ /* 0x000fe20003f21070 */
[----:B------:R-:W-:Y:S01]  /*14a0*/  FMUL R45, R5, 0.5 ;  /* 0x3f000000052d7820 */ /* 0x000fe20000400000 */
[----:B------:R-:W-:Y:S01]  /*14b0*/  FMUL R18, R4, 0.5 ;  /* 0x3f00000004127820 */ /* 0x000fe20000400000 */
[----:B------:R-:W-:Y:S01]  /*14c0*/  FMUL R19, R6, 0.5 ;  /* 0x3f00000006137820 */ /* 0x000fe20000400000 */
[----:B------:R-:W-:Y:S01]  /*14d0*/  FSETP.GE.AND P4, PT, R55, 0.60000002384185791016, PT ;  /* 0x3f19999a3700780b */ /* 0x000fe20003f86000 */
[----:B------:R-:W-:Y:S01]  /*14e0*/  FMUL R44, R7, 0.5 ;  /* 0x3f000000072c7820 */ /* 0x000fe20000400000 */
[----:B------:R-:W-:Y:S01]  /*14f0*/  ISETP.LT.U32.AND.EX P1, PT, R25, RZ, !P2, P1 ;  /* 0x000000ff1900720c */ /* 0x000fe20005721110 */
[----:B------:R-:W-:Y:S01]  /*1500*/  FMUL R46, R8, 0.5 ;  /* 0x3f000000082e7820 */ /* 0x000fe20000400000 */
[----:B------:R-:W-:Y:S01]  /*1510*/  FMUL R48, R9, 0.5 ;  /* 0x3f00000009307820 */ /* 0x000fe20000400000 */
[----:B------:R-:W-:Y:S01]  /*1520*/  FMUL R51, R10, 0.5 ;  /* 0x3f0000000a337820 */ /* 0x000fe20000400000 */
[----:B------:R-:W-:Y:S01]  /*1530*/  FMUL R49, R11, 0.5 ;  /* 0x3f0000000b317820 */ /* 0x000fe20000400000 */
[----:B------:R-:W-:-:S06]  /*1540*/  IMAD.IADD R17, R23, 0x1, R0 ;  /* 0x0000000117117824 */ /* 0x000fcc00078e0200 */
        /* <DEDUP_REMOVED lines=11> */
.L_x_22:
[----:B------:R-:W-:Y:S01]  /*1600*/  IMAD.MOV.U32 R0, RZ, RZ, 0x3c80f082 ;  /* 0x3c80f082ff007424 */ /* 0x000fe200078e00ff */
[----:B------:R-:W-:-:S04]  /*1610*/  FMUL R53, R52, R52 ;  /* 0x0000003434357220 */ /* 0x000fc80000400000 */
[----:B------:R-:W-:-:S04]  /*1620*/  FFMA.FTZ R0, R53, R0, -0.052303962409496307373 ;  /* 0xbd563cae35007423 */ /* 0x000fc80000010000 */
[----:B------:R-:W-:-:S04]  /*1630*/  FFMA.FTZ R0, R53, R0, 0.1331529766321182251 ;  /* 0x3e08594135007423 */ /* 0x000fc80000010000 */
[----:B------:R-:W-:-:S04]  /*1640*/  FFMA.FTZ R0, R53, R0, -0.33332768082618713379 ;  /* 0xbeaaa9ed35007423 */ /* 0x000fc80000010000 */
[----:B------:R-:W-:-:S04]  /*1650*/  FFMA.FTZ R53, R53, R0, RZ ;  /* 0x0000000035357223 */ /* 0x000fc800000100ff */
[----:B------:R-:W-:Y:S02]  /*1660*/  FFMA.FTZ R52, R53, R52, R52 ;  /* 0x0000003435347223 */ /* 0x000fe40000010034 */
.L_x_23:
[----:B------:R-:W-:Y:S05]  /*1670*/  BSYNC B0 ;  /* 0x0000000000007941 */ /* 0x000fea0003800000 */
.L_x_21:
[----:B------:R-:W-:Y:S01]  /*1680*/  FADD R0, R50, 1 ;  /* 0x3f80000032007421 */ /* 0x000fe20000000000 */
[----:B------:R-:W-:Y:S01]  /*1690*/  BAR.SYNC.DEFER_BLOCKING 0x0 ;  /* 0x0000000000007b1d */ /* 0x000fe20000010000 */
[----:B------:R-:W-:Y:S01]  /*16a0*/  FADD R52, R52, 1 ;  /* 0x3f80000034347421 */ /* 0x000fe20000000000 */
[----:B------:R-:W-:Y:S01]  /*16b0*/  FSETP.NAN.AND P4, PT, R31, R31, PT ;  /* 0x0000001f1f00720b */ /* 0x000fe20003f88000 */
[----:B------:R-:W-:Y:S01]  /*16c0*/  FMUL R0, R0, R51 ;  /* 0x0000003300007220 */ /* 0x000fe20000400000 */
[----:B------:R-:W-:Y:S01]  /*16d0*/  FADD R51, R47, 1 ;  /* 0x3f8000002f337421 */ /* 0x000fe20000000000 */
[----:B------:R-:W-:Y:S01]  /*16e0*/  FMUL R47, R52, R49 ;  /* 0x00000031342f7220 */ /* 0x000fe20000400000 */
[----:B------:R-:W-:Y:S01]  /*16f0*/  FADD R15, R15, 1 ;  /* 0x3f8000000f0f7421 */ /* 0x000fe20000000000 */
[----:B------:R-:W-:Y:S01]  /*1700*/  FADD R12, R12, 1 ;  /* 0x3f8000000c0c7421 */ /* 0x000fe20000000000 */
[----:B------:R-:W-:Y:S01]  /*1710*/  FSETP.GEU.AND P5, PT, R31, R0, PT ;  /* 0x000000001f00720b */ /* 0x000fe20003fae000 */
[----:B------:R-:W-:Y:S01]  /*1720*/  FMUL R49, R51, R48 ;  /* 0x0000003033317220 */ /* 0x000fe20000400000 */
[----:B------:R-:W-:Y:S01]  /*1730*/  FSETP.GEU.AND P6, PT, R30, R47, PT ;  /* 0x0000002f1e00720b */ /* 0x000fe20003fce000 */
[----:B------:R-:W-:Y:S01]  /*1740*/  FMUL R46, R15, R46 ;  /* 0x0000002e0f2e7220 */ /* 0x000fe20000400000 */
[C---:B------:R-:W-:Y:S01]  /*1750*/  FSEL R50, R31.reuse, R0, !P5 ;  /* 0x000000001f327208 */ /* 0x040fe20006800000 */
[----:B------:R-:W-:Y:S01]  /*1760*/  FMUL R45, R12, R45 ;  /* 0x0000002d0c2d7220 */ /* 0x000fe20000400000 */
[----:B------:R-:W-:Y:S01]  /*1770*/  FSEL R51, R30, R47, !P6 ;  /* 0x0000002f1e337208 */ /* 0x000fe20007000000 */
[----:B------:R-:W-:Y:S01]  /*1780*/  UPLOP3.LUT UP0, UPT, UPT, UPT, UPT, 0x40, 0x0 ;  /* 0x000000000000789c */ /* 0x000fe20003f0e870 */
[----:B------:R-:W-:-:S02]  /*1790*/  @P0 FSEL R31, R31, R50, P4 ;  /* 0x000000321f1f0208 */ /* 0x000fc40002000000 */
[CC--:B------:R-:W-:Y:S02]  /*17a0*/  FSETP.GEU.AND P4, PT, R32.reuse, R49.reuse, PT ;  /* 0x000000312000720b */ /* 0x0c0fe40003f8e000 */
[C---:B------:R-:W-:Y:S02]  /*17b0*/  FSETP.NAN.AND P6, PT, R32.reuse, R32, PT ;  /* 0x000000202000720b */ /* 0x040fe40003fc8000 */
[----:B------:R-:W-:Y:S02]  /*17c0*/  FSEL R15, R32, R49, !P4 ;  /* 0x00000031200f7208 */ /* 0x000fe40006000000 */
[----:B------:R-:W-:Y:S01]  /*17d0*/  FSETP.NAN.AND P5, PT, R30, R30, PT ;  /* 0x0000001e1e00720b */ /* 0x000fe20003fa8000 */
[----:B------:R-:W-:Y:S01]  /*17e0*/  STS.128 [R22.X4], R4 ;  /* 0x0000000416007388 */ /* 0x000fe20000004c00 */
[----:B------:R-:W-:Y:S01]  /*17f0*/  @P0 FSEL R32, R32, R15, P6 ;  /* 0x0000000f20200208 */ /* 0x000fe20003000000 */
[----:B------:R-:W-:Y:S01]  /*1800*/  FADD R15, R14, 1 ;  /* 0x3f8000000e0f7421 */ /* 0x000fe20000000000 */
[----:B------:R-:W-:Y:S01]  /*1810*/  @P0 FSEL R30, R30, R51, P5 ;  /* 0x000000331e1e0208 */ /* 0x000fe20002800000 */
[----:B------:R0:W-:Y:S04]  /*1820*/  STS.128 [R22.X4+0x10], R8 ;  /* 0x0000100816007388 */ /* 0x0001e80000004c00 */
[----:B------:R-:W-:Y:S01]  /*1830*/  BAR.SYNC.DEFER_BLOCKING 0x0 ;  /* 0x0000000000007b1d */ /* 0x000fe20000010000 */
[----:B------:R-:W-:Y:S01]  /*1840*/  FSETP.GEU.AND P6, PT, R33, R46, PT ;  /* 0x0000002e2100720b */ /* 0x000fe20003fce000 */
[----:B------:R-:W-:Y:S01]  /*1850*/  FMUL R15, R15, R44 ;  /* 0x0000002c0f0f7220 */ /* 0x000fe20000400000 */
[----:B------:R-:W-:-:S02]  /*1860*/  FSETP.GEU.AND P5, PT, R28, R45, PT ;  /* 0x0000002d1c00720b */ /* 0x000fc40003fae000 */
[C---:B------:R-:W-:Y:S02]  /*1870*/  FSEL R12, R33.reuse, R46, !P6 ;  /* 0x0000002e210c7208 */ /* 0x040fe40007000000 */
[C---:B------:R-:W-:Y:S02]  /*1880*/  FSETP.NAN.AND P6, PT, R28.reuse, R28, PT ;  /* 0x0000001c1c00720b */ /* 0x040fe40003fc8000 */
[C---:B------:R-:W-:Y:S02]  /*1890*/  FSEL R51, R28.reuse, R45, !P5 ;  /* 0x0000002d1c337208 */ /* 0x040fe40006800000 */
[----:B------:R-:W-:Y:S01]  /*18a0*/  FSETP.NAN.AND P4, PT, R33, R33, PT ;  /* 0x000000212100720b */ /* 0x000fe20003f88000 */
[----:B0-----:R-:W-:Y:S01]  /*18b0*/  IMAD.WIDE R10, R17, R2, c[0x0][0x188] ;  /* 0x00006200110a7625 */ /* 0x001fe200078e0202 */
[----:B------:R-:W-:Y:S02]  /*18c0*/  @P0 FSEL R28, R28, R51, P6 ;  /* 0x000000331c1c0208 */ /* 0x000fe40003000000 */
[----:B------:R-:W-:-:S02]  /*18d0*/  FSETP.GT.AND P6, PT, R29, R45, PT ;  /* 0x0000002d1d00720b */ /* 0x000fc40003fc4000 */
[----:B------:R-:W-:Y:S01]  /*18e0*/  @P0 FSEL R33, R33, R12, P4 ;  /* 0x0000000c21210208 */ /* 0x000fe20002000000 */
[----:B------:R-:W-:Y:S01]  /*18f0*/  FADD R12, R13, 1 ;  /* 0x3f8000000d0c7421 */ /* 0x000fe20000000000 */
[----:B------:R-:W-:Y:S02]  /*1900*/  FSETP.GEU.AND P5, PT, R40, R15, PT ;  /* 0x0000000f2800720b */ /* 0x000fe40003fae000 */
[C---:B------:R-:W-:Y:S01]  /*1910*/  FSETP.NAN.AND P4, PT, R29.reuse, R29, PT ;  /* 0x0000001d1d00720b */ /* 0x040fe20003f88000 */
[----:B------:R-:W-:Y:S01]  /*1920*/  FMUL R44, R12, R19 ;  /* 0x000000130c2c7220 */ /* 0x000fe20000400000 */
[----:B------:R-:W-:Y:S01]  /*1930*/  FSEL R14, R29, R45, P6 ;  /* 0x0000002d1d0e7208 */ /* 0x000fe20003000000 */
[----:B------:R-:W-:Y:S01]  /*1940*/  FADD R19, R16, 1 ;  /* 0x3f80000010137421 */ /* 0x000fe20000000000 */
[C---:B------:R-:W-:Y:S02]  /*1950*/  FSEL R5, R40.reuse, R15, !P5 ;  /* 0x0000000f28057208 */ /* 0x040fe40006800000 */
[----:B------:R-:W-:Y:S01]  /*1960*/  FSETP.NAN.AND P6, PT, R40, R40, PT ;  /* 0x000000282800720b */ /* 0x000fe20003fc8000 */
[----:B------:R-:W-:Y:S01]  /*1970*/  FMUL R18, R19, R18 ;  /* 0x0000001213127220 */ /* 0x000fe20000400000 */
[----:B------:R-:W-:-:S02]  /*1980*/  @P0 FSEL R29, R29, R14, P4 ;  /* 0x0000000e1d1d0208 */ /* 0x000fc40002000000 */
[----:B------:R-:W-:Y:S02]  /*1990*/  FSETP.GT.AND P4, PT, R38, R15, PT ;  /* 0x0000000f2600720b */ /* 0x000fe40003f84000 */
[----:B------:R-:W-:Y:S02]  /*19a0*/  @P0 FSEL R40, R40, R5, P6 ;  /* 0x0000000528280208 */ /* 0x000fe40003000000 */
[----:B------:R-:W-:Y:S01]  /*19b0*/  FSEL R45, R38, R15, P4 ;  /* 0x0000000f262d7208 */ /* 0x000fe20002000000 */
[----:B------:R-:W0:Y:S01]  /*19c0*/  LDS.128 R4, [R21.X4] ;  /* 0x0000000015047984 */ /* 0x000e220000004c00 */
[-C--:B------:R-:W-:Y:S02]  /*19d0*/  FSETP.GEU.AND P6, PT, R41, R44.reuse, PT ;  /* 0x0000002c2900720b */ /* 0x080fe40003fce000 */
[-C--:B------:R-:W-:Y:S01]  /*19e0*/  FSETP.GT.AND P4, PT, R39, R44.reuse, PT ;  /* 0x0000002c2700720b */ /* 0x080fe20003f84000 */
[----:B------:R-:W1:Y:S01]  /*19f0*/  LDS.128 R12, [R21.X4+0x4000] ;  /* 0x00400000150c7984 */ /* 0x000e620000004c00 */
[----:B------:R-:W-:-:S02]  /*1a00*/  FSEL R16, R41, R44, !P6 ;  /* 0x0000002c29107208 */ /* 0x000fc40007000000 */
[C---:B------:R-:W-:Y:S02]  /*1a10*/  FSETP.NAN.AND P5, PT, R39.reuse, R39, PT ;  /* 0x000000272700720b */ /* 0x040fe40003fa8000 */
[----:B------:R-:W-:Y:S02]  /*1a20*/  FSEL R44, R39, R44, P4 ;  /* 0x0000002c272c7208 */ /* 0x000fe40002000000 */
[----:B------:R-:W-:Y:S02]  /*1a30*/  FSETP.NAN.AND P4, PT, R41, R41, PT ;  /* 0x000000292900720b */ /* 0x000fe40003f88000 */
[----:B------:R-:W-:Y:S02]  /*1a40*/  FSETP.NAN.AND P6, PT, R38, R38, PT ;  /* 0x000000262600720b */ /* 0x000fe40003fc8000 */
[----:B------:R-:W-:Y:S02]  /*1a50*/  @P0 FSEL R39, R39, R44, P5 ;  /* 0x0000002c27270208 */ /* 0x000fe40002800000 */
[----:B------:R-:W-:-:S02]  /*1a60*/  FSETP.GT.AND P5, PT, R35, R0, PT ;  /* 0x000000002300720b */ /* 0x000fc40003fa4000 */
[----:B------:R-:W-:Y:S02]  /*1a70*/  @P0 FSEL R41, R41, R16, P4 ;  /* 0x0000001029290208 */ /* 0x000fe40002000000 */
[----:B------:R-:W-:Y:S02]  /*1a80*/  @P0 FSEL R38, R38, R45, P6 ;  /* 0x0000002d26260208 */ /* 0x000fe40003000000 */
[C---:B------:R-:W-:Y:S02]  /*1a90*/  FSETP.GT.AND P4, PT, R34.reuse, R47, PT ;  /* 0x0000002f2200720b */ /* 0x040fe40003f84000 */
[C---:B------:R-:W-:Y:S01]  /*1aa0*/  FSETP.NAN.AND P6, PT, R35.reuse, R35, PT ;  /* 0x000000232300720b */ /* 0x040fe20003fc8000 */
[----:B------:R-:W-:Y:S01]  /*1ab0*/  IMAD.MOV.U32 R44, RZ, RZ, R38 ;  /* 0x000000ffff2c7224 */ /* 0x000fe200078e0026 */
[----:B------:R-:W-:Y:S02]  /*1ac0*/  FSEL R0, R35, R0, P5 ;  /* 0x0000000023007208 */ /* 0x000fe40002800000 */
[----:B------:R-:W-:-:S02]  /*1ad0*/  FSEL R47, R34, R47, P4 ;  /* 0x0000002f222f7208 */ /* 0x000fc40002000000 */
[----:B------:R-:W-:Y:S01]  /*1ae0*/  @P0 FSEL R35, R35, R0, P6 ;  /* 0x0000000023230208 */ /* 0x000fe20003000000 */
[----:B------:R-:W-:Y:S01]  /*1af0*/  IMAD.MOV.U32 R0, RZ, RZ, R39 ;  /* 0x000000ffff007224 */ /* 0x000fe200078e0027 */
[-C--:B------:R-:W-:Y:S02]  /*1b00*/  FSETP.GT.AND P4, PT, R36, R49.reuse, PT ;  /* 0x000000312400720b */ /* 0x080fe40003f84000 */
[----:B------:R-:W-:Y:S01]  /*1b10*/  FSETP.GEU.AND P6, PT, R42, R18, PT ;  /* 0x000000122a00720b */ /* 0x000fe20003fce000 */
[----:B------:R-:W-:Y:S01]  /*1b20*/  IMAD.MOV.U32 R48, RZ, RZ, R35 ;  /* 0x000000ffff307224 */ /* 0x000fe200078e0023 */
[----:B------:R-:W-:Y:S02]  /*1b30*/  FSEL R49, R36, R49, P4 ;  /* 0x0000003124317208 */ /* 0x000fe40002000000 */
[C---:B------:R-:W-:Y:S02]  /*1b40*/  FSETP.NAN.AND P4, PT, R42.reuse, R42, PT ;  /* 0x0000002a2a00720b */ /* 0x040fe40003f88000 */
[----:B------:R-:W-:-:S02]  /*1b50*/  FSEL R9, R42, R18, !P6 ;  /* 0x000000122a097208 */ /* 0x000fc40007000000 */
[----:B------:R-:W-:Y:S02]  /*1b60*/  FSETP.NAN.AND P5, PT, R34, R34, PT ;  /* 0x000000222200720b */ /* 0x000fe40003fa8000 */
[----:B------:R-:W-:Y:S01]  /*1b70*/  @P0 FSEL R42, R42, R9, P4 ;  /* 0x000000092a2a0208 */ /* 0x000fe20002000000 */
[----:B------:R-:W-:Y:S01]  /*1b80*/  IMAD.WIDE R8, R43, R2, c[0x0][0x188] ;  /* 0x000062002b087625 */ /* 0x000fe200078e0202 */
[----:B------:R-:W-:Y:S02]  /*1b90*/  @P0 FSEL R34, R34, R47, P5 ;  /* 0x0000002f22220208 */ /* 0x000fe40002800000 */
[C---:B------:R-:W-:Y:S01]  /*1ba0*/  FSETP.NAN.AND P5, PT, R36.reuse, R36, PT ;  /* 0x000000242400720b */ /* 0x040fe20003fa8000 */
[----:B------:R-:W-:Y:S01]  /*1bb0*/  IMAD.MOV.U32 R43, RZ, RZ, 0x2000 ;  /* 0x00002000ff2b7424 */ /* 0x000fe200078e00ff */
[----:B0-----:R0:W-:Y:S01]  /*1bc0*/  @!P2 STG.E.128 [R8.64], R4 ;  /* 0x000000040800a986 */ /* 0x0011e2000c101d06 */
[----:B------:R-:W-:Y:S02]  /*1bd0*/  FSETP.GT.AND P6, PT, R37, R46, PT ;  /* 0x0000002e2500720b */ /* 0x000fe40003fc4000 */
[----:B------:R-:W-:Y:S01]  /*1be0*/  @P0 FSEL R36, R36, R49, P5 ;  /* 0x0000003124240208 */ /* 0x000fe20002800000 */
[----:B-1----:R0:W-:Y:S01]  /*1bf0*/  @P1 STG.E.128 [R10.64], R12 ;  /* 0x0000000c0a001986 */ /* 0x0021e2000c101d06 */
[----:B------:R-:W-:Y:S01]  /*1c00*/  FSETP.GT.AND P5, PT, R27, R18, PT ;  /* 0x000000121b00720b */ /* 0x000fe20003fa4000 */
[----:B------:R-:W-:Y:S01]  /*1c10*/  IMAD.MOV.U32 R49, RZ, RZ, R29 ;  /* 0x000000ffff317224 */ /* 0x000fe200078e001d */
[----:B------:R-:W-:Y:S01]  /*1c20*/  FSEL R46, R37, R46, P6 ;  /* 0x0000002e252e7208 */ /* 0x000fe20003000000 */
[----:B------:R-:W-:Y:S01]  /*1c30*/  IMAD.MOV.U32 R47, RZ, RZ, R36 ;  /* 0x000000ffff2f7224 */ /* 0x000fe200078e0024 */
[----:B------:R-:W-:-:S02]  /*1c40*/  FSEL R18, R27, R18, P5 ;  /* 0x000000121b127208 */ /* 0x000fc40002800000 */
[----:B------:R-:W-:Y:S02]  /*1c50*/  FSETP.NAN.AND P5, PT, R37, R37, PT ;  /* 0x000000252500720b */ /* 0x000fe40003fa8000 */
[----:B------:R-:W-:Y:S02]  /*1c60*/  FSETP.NAN.AND P4, PT, R27, R27, PT ;  /* 0x0000001b1b00720b */ /* 0x000fe40003f88000 */
[----:B------:R-:W-:Y:S02]  /*1c70*/  @P0 FSEL R37, R37, R46, P5 ;  /* 0x0000002e25250208 */ /* 0x000fe40002800000 */
[----:B------:R-:W-:Y:S02]  /*1c80*/  @P0 FSEL R27, R27, R18, P4 ;  /* 0x000000121b1b0208 */ /* 0x000fe40002000000 */
[----:B------:R-:W-:Y:S01]  /*1c90*/  MOV R45, R28 ;  /* 0x0000001c002d7202 */ /* 0x000fe20000000f00 */
[----:B------:R-:W-:Y:S01]  /*1ca0*/  IMAD.MOV.U32 R46, RZ, RZ, R37 ;  /* 0x000000ffff2e7224 */ /* 0x000fe200078e0025 */
[----:B------:R-:W-:Y:S01]  /*1cb0*/  MOV R50, R34 ;  /* 0x0000002200327202 */ /* 0x000fe20000000f00 */
[----:B0-----:R-:W-:Y:S01]  /*1cc0*/  @!P3 CALL.REL.NOINC `(.L_x_24) ;  /* 0x000000100000b944 */ /* 0x001fe20003c00000 */
[----:B------:R-:W-:Y:S05]  /*1cd0*/  BRA `(.L_x_25) ;  /* 0xffffe68000007947 */ /* 0x000fea000383ffff */
.L_x_24:
[----:B------:R-:W-:Y:S01]  /*1ce0*/  BAR.SYNC.DEFER_BLOCKING 0x0 ;  /* 0x0000000000007b1d */ /* 0x000fe20000010000 */
[----:B------:R-:W-:-:S02]  /*1cf0*/  FSETP.NAN.AND P0, PT, R42, R42, PT ;  /* 0x0000002a2a00720b */ /* 0x000fc40003f08000 */
[CC--:B------:R-:W-:Y:S02]  /*1d00*/  FSETP.GEU.AND P1, PT, R42.reuse, R45.reuse, PT ;  /* 0x0000002d2a00720b */ /* 0x0c0fe40003f2e000 */
[C---:B------:R-:W-:Y:S01]  /*1d10*/  FSEL R45, R42.reuse, R45, P0 ;  /* 0x0000002d2a2d7208 */ /* 0x040fe20000000000 */
[----:B------:R-:W-:Y:S02]  /*1d20*/  UMOV UR4, URZ ;  /* 0x0000003f00047c82 */ /* 0x000fe40008000000 */
[----:B------:R-:W-:Y:S01]  /*1d30*/  UMOV UR5, URZ ;  /* 0x0000003f00057c82 */ /* 0x000fe20008000000 */
[----:B------:R-:W-:-:S04]  /*1d40*/  FSEL R42, R42, R45, !P1 ;  /* 0x0000002d2a2a7208 */ /* 0x000fc80004800000 */
[C---:B------:R-:W-:Y:S02]  /*1d50*/  FSETP.GEU.AND P1, PT, R42.reuse, R41, PT ;  /* 0x000000292a00720b */ /* 0x040fe40003f2e000 */
[----:B------:R-:W-:-:S11]  /*1d60*/  FSETP.NAN.AND P0, PT, R42, R42, PT ;  /* 0x0000002a2a00720b */ /* 0x000fd60003f08000 */
[----:B------:R-:W-:-:S04]  /*1d70*/  @P1 FSEL R42, R42, R41, P0 ;  /* 0x000000292a2a1208 */ /* 0x000fc80000000000 */
        /* <DEDUP_REMOVED lines=15> */
[C---:B------:R-:W-:Y:S01]  /*1e70*/  FSETP.NAN.AND P0, PT, R42.reuse, R42, PT ;  /* 0x0000002a2a00720b */ /* 0x040fe20003f08000 */
[----:B------:R-:W0:Y:S02]  /*1e80*/  SHFL.BFLY PT, R5, R42, 0x10, 0x1f ;  /* 0x0e001f002a057f89 */ /* 0x000e2400000e0000 */
[----:B0-----:R-:W-:-:S10]  /*1e90*/  FSETP.GEU.AND P1, PT, R42, R5, PT ;  /* 0x000000052a00720b */ /* 0x001fd40003f2e000 */
[----:B------:R-:W-:-:S04]  /*1ea0*/  @!P0 FSEL R42, R42, R5, !P1 ;  /* 0x000000052a2a8208 */ /* 0x000fc80004800000 */
[C---:B------:R-:W-:Y:S01]  /*1eb0*/  FSETP.NAN.AND P0, PT, R42.reuse, R42, PT ;  /* 0x0000002a2a00720b */ /* 0x040fe20003f08000 */
[----:B------:R-:W0:Y:S02]  /*1ec0*/  SHFL.BFLY PT, R5, R42, 0x8, 0x1f ;  /* 0x0d001f002a057f89 */ /* 0x000e2400000e0000 */
[----:B0-----:R-:W-:-:S13]  /*1ed0*/  FSETP.GEU.AND P1, PT, R42, R5, PT ;  /* 0x000000052a00720b */ /* 0x001fda0003f2e000 */
[----:B------:R-:W-:-:S04]  /*1ee0*/  @P1 FSEL R42, R42, R5, P0 ;  /* 0x000000052a2a1208 */ /* 0x000fc80000000000 */
[C---:B------:R-:W-:Y:S01]  /*1ef0*/  FSETP.NAN.AND P0, PT, R42.reuse, R42, PT ;  /* 0x0000002a2a00720b */ /* 0x040fe20003f08000 */
[----:B------:R-:W0:Y:S02]  /*1f00*/  SHFL.BFLY PT, R5, R42, 0x4, 0x1f ;  /* 0x0c801f002a057f89 */ /* 0x000e2400000e0000 */
[----:B0-----:R-:W-:-:S13]  /*1f10*/  FSETP.GEU.AND P1, PT, R42, R5, PT ;  /* 0x000000052a00720b */ /* 0x001fda0003f2e000 */
[----:B------:R-:W-:Y:S02]  /*1f20*/  @P1 FSEL R42, R42, R5, P0 ;  /* 0x000000052a2a1208 */ /* 0x000fe40000000000 */
[C---:B------:R-:W-:Y:S02]  /*1f30*/  FSETP.NAN.AND P1, PT, R27.reuse, R27, PT ;  /* 0x0000001b1b00720b */ /* 0x040fe40003f28000 */
[CC--:B------:R-:W-:Y:S01]  /*1f40*/  FSETP.GT.AND P0, PT, R27.reuse, R49.reuse, PT ;  /* 0x000000311b00720b */ /* 0x0c0fe20003f04000 */
[----:B------:R-:W0:Y:S01]  /*1f50*/  SHFL.BFLY PT, R5, R42, 0x2, 0x1f ;  /* 0x0c401f002a057f89 */ /* 0x000e2200000e0000 */
[----:B------:R-:W-:-:S04]  /*1f60*/  FSEL R4, R27, R49, P1 ;  /* 0x000000311b047208 */ /* 0x000fc80000800000 */
[----:B------:R-:W-:Y:S02]  /*1f70*/  FSEL R27, R27, R4, P0 ;  /* 0x000000041b1b7208 */ /* 0x000fe40000000000 */
[C---:B------:R-:W-:Y:S01]  /*1f80*/  FSETP.NAN.AND P0, PT, R42.reuse, R42, PT ;  /* 0x0000002a2a00720b */ /* 0x040fe20003f08000 */
[----:B------:R-:W1:Y:S01]  /*1f90*/  S2R R4, SR_TID.X ;  /* 0x0000000000047919 */ /* 0x000e620000002100 */
[----:B------:R-:W-:Y:S02]  /*1fa0*/  FSETP.GT.AND P1, PT, R27, R0, PT ;  /* 0x000000001b00720b */ /* 0x000fe40003f24000 */
[----:B0-----:R-:W-:-:S13]  /*1fb0*/  FSETP.GEU.AND P3, PT, R42, R5, PT ;  /* 0x000000052a00720b */ /* 0x001fda0003f6e000 */
[----:B------:R-:W-:Y:S02]  /*1fc0*/  @P3 FSEL R42, R42, R5, P0 ;  /* 0x000000052a2a3208 */ /* 0x000fe40000000000 */
[C---:B------:R-:W-:Y:S02]  /*1fd0*/  FSETP.NAN.AND P0, PT, R27.reuse, R27, PT ;  /* 0x0000001b1b00720b */ /* 0x040fe40003f08000 */
[----:B------:R-:W-:Y:S01]  /*1fe0*/  FSETP.NAN.AND P3, PT, R42, R42, PT ;  /* 0x0000002a2a00720b */ /* 0x000fe20003f68000 */
[----:B------:R-:W0:Y:S01]  /*1ff0*/  SHFL.BFLY PT, R5, R42, 0x1, 0x1f ;  /* 0x0c201f002a057f89 */ /* 0x000e2200000e0000 */
[----:B------:R-:W-:Y:S02]  /*2000*/  @!P1 FSEL R27, R27, R0, P0 ;  /* 0x000000001b1b9208 */ /* 0x000fe40000000000 */
[----:B-1----:R-:W-:Y:S02]  /*2010*/  SHF.R.U32.HI R0, RZ, 0x3, R4 ;  /* 0x00000003ff007819 */ /* 0x002fe40000011604 */
[----:B------:R-:W-:-:S02]  /*2020*/  FSETP.GT.AND P0, PT, R27, R44, PT ;  /* 0x0000002c1b00720b */ /* 0x000fc40003f04000 */
[----:B------:R-:W-:-:S11]  /*2030*/  FSETP.NAN.AND P1, PT, R27, R27, PT ;  /* 0x0000001b1b00720b */ /* 0x000fd60003f28000 */
[----:B------:R-:W-:Y:S02]  /*2040*/  @!P0 FSEL R27, R27, R44, P1 ;  /* 0x0000002c1b1b8208 */ /* 0x000fe40000800000 */
[----:B------:R-:W-:Y:S02]  /*2050*/  LOP3.LUT P0, RZ, R4, 0x1f, RZ, 0xc0, !PT ;  /* 0x0000001f04ff7812 */ /* 0x000fe4000780c0ff */
[C---:B------:R-:W-:Y:S02]  /*2060*/  FSETP.GT.AND P4, PT, R27.reuse, R46, PT ;  /* 0x0000002e1b00720b */ /* 0x040fe40003f84000 */
[----:B0-----:R-:W-:Y:S02]  /*2070*/  FSETP.GEU.AND P6, PT, R42, R5, PT ;  /* 0x000000052a00720b */ /* 0x001fe40003fce000 */
[----:B------:R-:W-:Y:S02]  /*2080*/  ISETP.GE.AND P1, PT, R4, 0x20, PT ;  /* 0x000000200400780c */ /* 0x000fe40003f26270 */
[----:B------:R-:W-:-:S07]  /*2090*/  FSETP.NAN.AND P5, PT, R27, R27, PT ;  /* 0x0000001b1b00720b */ /* 0x000fce0003fa8000 */
[----:B------:R-:W-:Y:S02]  /*20a0*/  @!P4 FSEL R27, R27, R46, P5 ;  /* 0x0000002e1b1bc208 */ /* 0x000fe40002800000 */
[----:B------:R-:W-:Y:S02]  /*20b0*/  @P6 SEL R42, R42, R5, P3 ;  /* 0x000000052a2a6207 */ /* 0x000fe40001800000 */
[----:B------:R-:W-:Y:S02]  /*20c0*/  LOP3.LUT R5, R0, 0x7c, RZ, 0xc0, !PT ;  /* 0x0000007c00057812 */ /* 0x000fe400078ec0ff */
[C---:B------:R-:W-:Y:S02]  /*20d0*/  FSETP.GT.AND P3, PT, R27.reuse, R47, PT ;  /* 0x0000002f1b00720b */ /* 0x040fe40003f64000 */
[C---:B------:R-:W-:Y:S01]  /*20e0*/  FSETP.NAN.AND P4, PT, R27.reuse, R27, PT ;  /* 0x0000001b1b00720b */ /* 0x040fe20003f88000 */
[----:B------:R-:W-:Y:S04]  /*20f0*/  @!P0 STS [R5], R42 ;  /* 0x0000002a05008388 */ /* 0x000fe80000000800 */
[----:B------:R-:W-:Y:S06]  /*2100*/  BAR.SYNC.DEFER_BLOCKING 0x0 ;  /* 0x0000000000007b1d */ /* 0x000fec0000010000 */
[----:B------:R-:W-:-:S04]  /*2110*/  @!P3 FSEL R27, R27, R47, P4 ;  /* 0x0000002f1b1bb208 */ /* 0x000fc80002000000 */
[C---:B------:R-:W-:Y:S02]  /*2120*/  FSETP.GT.AND P3, PT, R27.reuse, R48, PT ;  /* 0x000000301b00720b */ /* 0x040fe40003f64000 */
[----:B------:R-:W-:-:S11]  /*2130*/  FSETP.NAN.AND P4, PT, R27, R27, PT ;  /* 0x0000001b1b00720b */ /* 0x000fd60003f88000 */
[----:B------:R-:W-:Y:S01]  /*2140*/  @!P3 FSEL R27, R27, R48, P4 ;  /* 0x000000301b1bb208 */ /* 0x000fe20002000000 */
[----:B------:R-:W0:Y:S03]  /*2150*/  @!P1 LDS R2, [R4.X4] ;  /* 0x0000000004029984 */ /* 0x000e260000004800 */
[C---:B------:R-:W-:Y:S02]  /*2160*/  FSETP.GT.AND P3, PT, R27.reuse, R50, PT ;  /* 0x000000321b00720b */ /* 0x040fe40003f64000 */
[----:B------:R-:W-:-:S11]  /*2170*/  FSETP.NAN.AND P4, PT, R27, R27, PT ;  /* 0x0000001b1b00720b */ /* 0x000fd60003f88000 */
[----:B------:R-:W-:-:S04]  /*2180*/  @!P3 FSEL R27, R27, R50, P4 ;  /* 0x000000321b1bb208 */ /* 0x000fc80002000000 */
[----:B------:R-:W-:Y:S01]  /*2190*/  FSETP.NAN.AND P5, PT, R27, R27, PT ;  /* 0x0000001b1b00720b */ /* 0x000fe20003fa8000 */
[----:B------:R-:W-:Y:S04]  /*21a0*/  SHFL.BFLY PT, R0, R27, 0x10, 0x1f ;  /* 0x0e001f001b007f89 */ /* 0x000fe800000e0000 */
[----:B0-----:R-:W0:Y:S01]  /*21b0*/  SHFL.BFLY PT, R7, R2, 0x10, 0x1f ;  /* 0x0e001f0002077f89 */ /* 0x001e2200000e0000 */
[C---:B------:R-:W-:Y:S02]  /*21c0*/  FSETP.NAN.AND P3, PT, R2.reuse, R2, PT ;  /* 0x000000020200720b */ /* 0x040fe40003f68000 */
[----:B0-----:R-:W-:-:S04]  /*21d0*/  FSETP.GEU.AND P4, PT, R2, R7, PT ;  /* 0x000000070200720b */ /* 0x001fc80003f8e000 */
[C---:B------:R-:W-:Y:S02]  /*21e0*/  FSEL R7, R2.reuse, R7, !P4 ;  /* 0x0000000702077208 */ /* 0x040fe40006000000 */
[CC--:B------:R-:W-:Y:S02]  /*21f0*/  FSETP.GT.AND P4, PT, R27.reuse, R0.reuse, PT ;  /* 0x000000001b00720b */ /* 0x0c0fe40003f84000 */
[----:B------:R-:W-:Y:S02]  /*2200*/  FSEL R7, R2, R7, P3 ;  /* 0x0000000702077208 */ /* 0x000fe40001800000 */
[----:B------:R-:W-:Y:S02]  /*2210*/  @!P5 FSEL R27, R27, R0, P4 ;  /* 0x000000001b1bd208 */ /* 0x000fe40002000000 */
[----:B------:R-:W-:Y:S01]  /*2220*/  FSETP.NAN.AND P3, PT, R7, R7, PT ;  /* 0x000000070700720b */ /* 0x000fe20003f68000 */
[----:B------:R-:W0:Y:S01]  /*2230*/  SHFL.BFLY PT, R0, R7, 0x8, 0x1f ;  /* 0x0d001f0007007f89 */ /* 0x000e2200000e0000 */
[----:B------:R-:W-:-:S03]  /*2240*/  FSETP.NAN.AND P5, PT, R27, R27, PT ;  /* 0x0000001b1b00720b */ /* 0x000fc60003fa8000 */
[----:B------:R-:W1:Y:S01]  /*2250*/  SHFL.BFLY PT, R2, R27, 0x8, 0x1f ;  /* 0x0d001f001b027f89 */ /* 0x000e6200000e0000 */
[----:B0-----:R-:W-:Y:S02]  /*2260*/  FSETP.GEU.AND P6, PT, R7, R0, PT ;  /* 0x000000000700720b */ /* 0x001fe40003fce000 */
[----:B-1----:R-:W-:-:S11]  /*2270*/  FSETP.GT.AND P4, PT, R27, R2, PT ;  /* 0x000000021b00720b */ /* 0x002fd60003f84000 */
[----:B------:R-:W-:Y:S02]  /*2280*/  @P6 FSEL R7, R7, R0, P3 ;  /* 0x0000000007076208 */ /* 0x000fe40001800000 */
[----:B------:R-:W-:-:S03]  /*2290*/  @!P4 FSEL R27, R27, R2, P5 ;  /* 0x000000021b1bc208 */ /* 0x000fc60002800000 */
[----:B------:R-:W0:Y:S01]  /*22a0*/  SHFL.BFLY PT, R0, R7, 0x4, 0x1f ;  /* 0x0c801f0007007f89 */ /* 0x000e2200000e0000 */
[----:B------:R-:W-:Y:S02]  /*22b0*/  FSETP.NAN.AND P3, PT, R7, R7, PT ;  /* 0x000000070700720b */ /* 0x000fe40003f68000 */
[----:B------:R-:W-:Y:S01]  /*22c0*/  FSETP.NAN.AND P5, PT, R27, R27, PT ;  /* 0x0000001b1b00720b */ /* 0x000fe20003fa8000 */
        /* <DEDUP_REMOVED lines=12> */
[----:B------:R-:W-:Y:S02]  /*2390*/  ISETP.LT.AND P3, PT, R4, 0x20, !P0 ;  /* 0x000000200400780c */ /* 0x000fe40004761270 */
[----:B------:R-:W-:Y:S01]  /*23a0*/  @!P4 FSEL R27, R27, R2, P5 ;  /* 0x000000021b1bc208 */ /* 0x000fe20002800000 */
[----:B------:R-:W0:Y:S01]  /*23b0*/  SHFL.BFLY PT, R0, R7, 0x1, 0x1f ;  /* 0x0c201f0007007f89 */ /* 0x000e2200000e0000 */
[----:B------:R-:W-:-:S03]  /*23c0*/  FSETP.NAN.AND P5, PT, R7, R7, PT ;  /* 0x000000070700720b */ /* 0x000fc60003fa8000 */
[----:B------:R-:W1:Y:S01]  /*23d0*/  SHFL.BFLY PT, R2, R27, 0x1, 0x1f ;  /* 0x0c201f001b027f89 */ /* 0x000e6200000e0000 */
[----:B0-----:R-:W-:Y:S02]  /*23e0*/  FSETP.GEU.AND P6, PT, R7, R0, PT ;  /* 0x000000000700720b */ /* 0x001fe40003fce000 */
[----:B-1----:R-:W-:-:S11]  /*23f0*/  FSETP.GT.AND P4, PT, R27, R2, PT ;  /* 0x000000021b00720b */ /* 0x002fd60003f84000 */
[----:B------:R-:W-:Y:S02]  /*2400*/  @P6 SEL R7, R7, R0, P5 ;  /* 0x0000000007076207 */ /* 0x000fe40002800000 */
[----:B------:R-:W-:-:S03]  /*2410*/  FSETP.NAN.AND P5, PT, R27, R27, PT ;  /* 0x0000001b1b00720b */ /* 0x000fc60003fa8000 */
[----:B------:R-:W-:Y:S01]  /*2420*/  @P3 STS [R4.X4], R7 ;  /* 0x0000000704003388 */ /* 0x000fe20000004800 */
[----:B------:R-:W-:-:S03]  /*2430*/  @!P4 SEL R27, R27, R2, P5 ;  /* 0x000000021b1bc207 */ /* 0x000fc60002800000 */
[----:B------:R-:W-:Y:S06]  /*2440*/  BAR.SYNC.DEFER_BLOCKING 0x0 ;  /* 0x0000000000007b1d */ /* 0x000fec0000010000 */
[----:B------:R-:W-:Y:S04]  /*2450*/  LDS R0, [RZ] ;  /* 0x00000000ff007984 */ /* 0x000fe80000000800 */
[----:B------:R-:W-:Y:S06]  /*2460*/  BAR.SYNC.DEFER_BLOCKING 0x0 ;  /* 0x0000000000007b1d */ /* 0x000fec0000010000 */
[----:B------:R-:W-:Y:S04]  /*2470*/  @!P0 STS [R5], R27 ;  /* 0x0000001b05008388 */ /* 0x000fe80000000800 */
[----:B------:R-:W-:Y:S06]  /*2480*/  BAR.SYNC.DEFER_BLOCKING 0x0 ;  /* 0x0000000000007b1d */ /* 0x000fec0000010000 */
[----:B------:R-:W0:Y:S04]  /*2490*/  @!P1 LDS R6, [R4.X4] ;  /* 0x0000000004069984 */ /* 0x000e280000004800 */
[----:B0-----:R-:W0:Y:S01]  /*24a0*/  SHFL.BFLY PT, R9, R6, 0x10, 0x1f ;  /* 0x0e001f0006097f89 */ /* 0x001e2200000e0000 */
[----:B------:R-:W-:-:S02]  /*24b0*/  FSETP.NAN.AND P1, PT, R6, R6, PT ;  /* 0x000000060600720b */ /* 0x000fc40003f28000 */
[----:B0-----:R-:W-:-:S04]  /*24c0*/  FSETP.GT.AND P0, PT, R6, R9, PT ;  /* 0x000000090600720b */ /* 0x001fc80003f04000 */
[----:B------:R-:W-:-:S04]  /*24d0*/  FSEL R9, R6, R9, P0 ;  /* 0x0000000906097208 */ /* 0x000fc80000000000 */
[----:B------:R-:W-:Y:S01]  /*24e0*/  FSEL R9, R6, R9, P1 ;  /* 0x0000000906097208 */ /* 0x000fe20000800000 */
[----:B------:R-:W-:-:S03]  /*24f0*/  IMAD.SHL.U32 R6, R26, 0x2, RZ ;  /* 0x000000021a067824 */ /* 0x000fc600078e00ff */
[C---:B------:R-:W-:Y:S01]  /*2500*/  FSETP.NAN.AND P1, PT, R9.reuse, R9, PT ;  /* 0x000000090900720b */ /* 0x040fe20003f28000 */
[----:B------:R-:W0:Y:S02]  /*2510*/  SHFL.BFLY PT, R2, R9, 0x8, 0x1f ;  /* 0x0d001f0009027f89 */ /* 0x000e2400000e0000 */
[----:B0-----:R-:W-:-:S13]  /*2520*/  FSETP.GT.AND P0, PT, R9, R2, PT ;  /* 0x000000020900720b */ /* 0x001fda0003f04000 */
[----:B------:R-:W-:-:S04]  /*2530*/  @!P0 FSEL R9, R9, R2, P1 ;  /* 0x0000000209098208 */ /* 0x000fc80000800000 */
        /* <DEDUP_REMOVED lines=11> */
[----:B------:R-:W-:Y:S02]  /*25f0*/  @!P0 SEL R9, R9, R2, P1 ;  /* 0x0000000209098207 */ /* 0x000fe40000800000 */
[----:B------:R-:W-:-:S03]  /*2600*/  FSETP.GE.AND P0, PT, R0, RZ, PT ;  /* 0x000000ff0000720b */ /* 0x000fc60003f06000 */
[----:B------:R0:W-:Y:S01]  /*2610*/  @P3 STS [R4.X4], R9 ;  /* 0x0000000904003388 */ /* 0x0001e20000004800 */
[----:B------:R-:W-:-:S03]  /*2620*/  FSEL R2, R0, RZ, !P0 ;  /* 0x000000ff00027208 */ /* 0x000fc60004000000 */
[----:B------:R-:W-:Y:S02]  /*2630*/  BAR.SYNC.DEFER_BLOCKING 0x0 ;  /* 0x0000000000007b1d */ /* 0x000fe40000010000 */
[----:B------:R-:W-:Y:S01]  /*2640*/  FADD R2, RZ, -R2 ;  /* 0x80000002ff027221 */ /* 0x000fe20000000000 */
[----:B0-----:R-:W-:-:S04]  /*2650*/  IMAD.MOV.U32 R9, RZ, RZ, 0x3e800000 ;  /* 0x3e800000ff097424 */ /* 0x001fc800078e00ff */
[----:B------:R-:W-:Y:S01]  /*2660*/  FSETP.NAN.AND P1, PT, R2, R2, PT ;  /* 0x000000020200720b */ /* 0x000fe20003f28000 */
[----:B------:R-:W0:Y:S02]  /*2670*/  LDS R5, [RZ] ;  /* 0x00000000ff057984 */ /* 0x000e240000000800 */
[C---:B0-----:R-:W-:Y:S02]  /*2680*/  FSETP.GTU.AND P0, PT, R5.reuse, RZ, PT ;  /* 0x000000ff0500720b */ /* 0x041fe40003f0c000 */
[C---:B------:R-:W-:Y:S02]  /*2690*/  F2FP.BF16.PACK_AB R0, R5.reuse, R0 ;  /* 0x000000000500723e */ /* 0x040fe400000010ff */
[----:B------:R-:W-:Y:S02]  /*26a0*/  FSEL R7, R5, RZ, P0 ;  /* 0x000000ff05077208 */ /* 0x000fe40000000000 */
[----:B------:R-:W-:Y:S02]  /*26b0*/  PRMT R10, R0, 0x7632, R10 ;  /* 0x00007632000a7816 */ /* 0x000fe4000000000a */
[----:B------:R-:W-:-:S04]  /*26c0*/  FSETP.GT.AND P0, PT, R2, R7, PT ;  /* 0x000000070200720b */ /* 0x000fc80003f04000 */
[----:B------:R-:W-:Y:S02]  /*26d0*/  @!P1 FSEL R2, R2, R7, P0 ;  /* 0x0000000702029208 */ /* 0x000fe40000000000 */
[----:B------:R-:W-:-:S03]  /*26e0*/  SHF.R.S32.HI R7, RZ, 0x1f, R26 ;  /* 0x0000001fff077819 */ /* 0x000fc6000001141a */
[----:B------:R-:W-:-:S05]  /*26f0*/  FMUL R8, R2, 0.0078740157186985015869 ;  /* 0x3c01020402087820 */ /* 0x000fca0000400000 */
[C---:B------:R-:W-:Y:S02]  /*2700*/  FSETP.GT.AND P0, PT, R8.reuse, 9.9999997473787516356e-06, PT ;  /* 0x3727c5ac0800780b */ /* 0x040fe40003f04000 */
[----:B------:R-:W-:-:S11]  /*2710*/  FSETP.NAN.AND P1, PT, R8, R8, PT ;  /* 0x000000080800720b */ /* 0x000fd60003f28000 */
[----:B------:R-:W-:Y:S02]  /*2720*/  @!P0 FSEL R8, R8, 9.9999997473787516356e-06, P1 ;  /* 0x3727c5ac08088808 */ /* 0x000fe40000800000 */
[----:B------:R-:W-:Y:S02]  /*2730*/  LOP3.LUT P0, RZ, R4, 0x3ff, RZ, 0xc0, !PT ;  /* 0x000003ff04ff7812 */ /* 0x000fe4000780c0ff */
[C---:B------:R-:W-:Y:S02]  /*2740*/  FSETP.GT.AND P1, PT, |R8|.reuse, 8.50705917302346158658e+37, PT ;  /* 0x7e8000000800780b */ /* 0x040fe40003f24200 */
[----:B------:R-:W-:Y:S02]  /*2750*/  FSETP.GEU.AND P3, PT, |R8|, 1.175494350822287508e-38, PT ;  /* 0x008000000800780b */ /* 0x000fe40003f6e200 */
[C---:B------:R-:W-:Y:S02]  /*2760*/  ISETP.LT.AND P0, PT, R26.reuse, 0x200, !P0 ;  /* 0x000002001a00780c */ /* 0x040fe40004701270 */
[----:B------:R-:W-:-:S02]  /*2770*/  SHF.L.U64.HI R26, R26, 0x1, R7 ;  /* 0x000000011a1a7819 */ /* 0x000fc40000010207 */
[C---:B------:R-:W-:Y:S02]  /*2780*/  IADD3 R4, P4, R6.reuse, c[0x0][0x190], RZ ;  /* 0x0000640006047a10 */ /* 0x040fe40007f9e0ff */
[----:B------:R-:W-:Y:S02]  /*2790*/  IADD3 R6, P5, R6, c[0x0][0x198], RZ ;  /* 0x0000660006067a10 */ /* 0x000fe40007fbe0ff */
[----:B------:R-:W-:Y:S01]  /*27a0*/  FSEL R9, R9, 1, P1 ;  /* 0x3f80000009097808 */ /* 0x000fe20000800000 */
[----:B------:R-:W-:Y:S01]  /*27b0*/  @P1 FMUL R8, R8, 0.25 ;  /* 0x3e80000008081820 */ /* 0x000fe20000400000 */
[C---:B------:R-:W-:Y:S02]  /*27c0*/  IADD3.X R5, R26.reuse, c[0x0][0x194], RZ, P4, !PT ;  /* 0x000065001a057a10 */ /* 0x040fe400027fe4ff */
[----:B------:R-:W-:Y:S01]  /*27d0*/  IADD3.X R7, R26, c[0x0][0x19c], RZ, P5, !PT ;  /* 0x000067001a077a10 */ /* 0x000fe20002ffe4ff */
[----:B------:R-:W-:Y:S01]  /*27e0*/  @!P3 FMUL R8, R8, 16777216 ;  /* 0x4b8000000808b820 */ /* 0x000fe20000400000 */
[----:B------:R-:W-:Y:S01]  /*27f0*/  @!P3 FMUL R9, R9, 16777216 ;  /* 0x4b8000000909b820 */ /* 0x000fe20000400000 */
[----:B------:R0:W-:Y:S02]  /*2800*/  @P0 STG.E.U16 [R4.64], R0 ;  /* 0x0000000004000986 */ /* 0x0001e4000c101506 */
[----:B------:R-:W1:Y:S02]  /*2810*/  MUFU.RCP R2, R8 ;  /* 0x0000000800027308 */ /* 0x000e640000001000 */
[----:B------:R0:W-:Y:S01]  /*2820*/  @P0 STG.E.U16 [R6.64], R10 ;  /* 0x0000000a06000986 */ /* 0x0001e2000c101506 */
[----:B------:R-:W-:Y:S01]  /*2830*/  PLOP3.LUT P0, PT, PT, PT, PT, 0x80, 0x0 ;  /* 0x000000000000781c */ /* 0x000fe20003f0f070 */
[----:B01----:R-:W-:-:S04]  /*2840*/  FMUL R2, R2, R9 ;  /* 0x0000000902027220 */ /* 0x003fc80000400000 */
.L_x_47:
[----:B0-----:R-:W-:Y:S01]  /*2850*/  LOP3.LUT R12, R22, UR4, RZ, 0xfc, !PT ;  /* 0x00000004160c7c12 */ /* 0x001fe2000f8efcff */
[----:B------:R-:W-:Y:S01]  /*2860*/  IMAD.MOV.U32 R17, RZ, RZ, 0x4 ;  /* 0x00000004ff117424 */ /* 0x000fe200078e00ff */
[----:B------:R-:W-:Y:S01]  /*2870*/  MOV R0, UR5 ;  /* 0x0000000500007c02 */ /* 0x000fe20008000f00 */
[----:B------:R-:W-:Y:S01]  /*2880*/  CS2R R8, SRZ ;  /* 0x0000000000087805 */ /* 0x000fe2000001ff00 */
[----:B------:R-:W-:Y:S01]  /*2890*/  ISETP.LT.U32.AND P1, PT, R12, 0x3000, PT ;  /* 0x000030000c00780c */ /* 0x000fe20003f21070 */
[----:B------:R-:W-:Y:S01]  /*28a0*/  IMAD.IADD R12, R23, 0x1, R12 ;  /* 0x00000001170c7824 */ /* 0x000fe200078e020c */
[----:B------:R-:W-:-:S02]  /*28b0*/  CS2R R10, SRZ ;  /* 0x00000000000a7805 */ /* 0x000fc4000001ff00 */
[----:B------:R-:W-:Y:S01]  /*28c0*/  ISETP.LT.U32.AND.EX P1, PT, R0, RZ, !P2, P1 ;  /* 0x000000ff0000720c */ /* 0x000fe20005721110 */
[----:B------:R-:W-:-:S12]  /*28d0*/  IMAD.WIDE R14, R12, R17, c[0x0][0x188] ;  /* 0x000062000c0e7625 */ /* 0x000fd800078e0211 */
[----:B------:R-:W2:Y:S01]  /*28e0*/  @P1 LDG.E.EF.128 R8, [R14.64] ;  /* 0x000000060e081981 */ /* 0x000ea2000c0e1d00 */
[----:B------:R-:W-:Y:S01]  /*28f0*/  IADD3 R16, R3, UR4, RZ ;  /* 0x0000000403107c10 */ /* 0x000fe2000fffe0ff */
[----:B------:R-:W-:Y:S01]  /*2900*/  CS2R R4, SRZ ;  /* 0x0000000000047805 */ /* 0x000fe2000001ff00 */
[----:B------:R-:W-:-:S03]  /*2910*/  CS2R R6, SRZ ;  /* 0x0000000000067805 */ /* 0x000fc6000001ff00 */
[----:B------:R-:W-:-:S05]  /*2920*/  IMAD.WIDE R16, R16, R17, c[0x0][0x188] ;  /* 0x0000620010107625 */ /* 0x000fca00078e0211 */
[----:B------:R0:W3:Y:S01]  /*2930*/  @P1 LDG.E.EF.128 R4, [R16.64] ;  /* 0x0000000610041981 */ /* 0x0000e2000c0e1d00 */
[----:B------:R-:W-:Y:S01]  /*2940*/  BSSY B0, `(.L_x_26) ;  /* 0x0000035000007945 */ /* 0x000fe20003800000 */
[----:B--2---:R-:W-:Y:S01]  /*2950*/  FMUL R13, R8, R8 ;  /* 0x00000008080d7220 */ /* 0x004fe20000400000 */
[----:B------:R-:W-:-:S03]  /*2960*/  FMUL R0, R9, R9 ;  /* 0x0000000909007220 */ /* 0x000fc60000400000 */
[----:B------:R-:W-:Y:S01]  /*2970*/  FMUL R13, R13, R8 ;  /* 0x000000080d0d7220 */ /* 0x000fe20000400000 */
[----:B------:R-:W-:-:S03]  /*2980*/  FMUL R0, R0, R9 ;  /* 0x0000000900007220 */ /* 0x000fc60000400000 */
[----:B------:R-:W-:Y:S01]  /*2990*/  FFMA R13, R13, 0.044714998453855514526, R8 ;  /* 0x3d3727130d0d7823 */ /* 0x000fe20000000008 */
[----:B0-----:R-:W-:-:S03]  /*29a0*/  FFMA R17, R0, 0.044714998453855514526, R9 ;  /* 0x3d37271300117823 */ /* 0x001fc60000000009 */
[----:B------:R-:W-:-:S04]  /*29b0*/  FMUL R19, R13, 0.79788458347320556641 ;  /* 0x3f4c422a0d137820 */ /* 0x000fc80000400000 */
[----:B------:R-:W-:-:S05]  /*29c0*/  FADD.FTZ R18, |R19|, -RZ ;  /* 0x800000ff13127221 */ /* 0x000fca0000010200 */
[----:B------:R-:W-:-:S13]  /*29d0*/  FSETP.GE.AND P4, PT, R18, 0.60000002384185791016, PT ;  /* 0x3f19999a1200780b */ /* 0x000fda0003f86000 */
[C---:B------:R-:W-:Y:S01]  /*29e0*/  @P4 FMUL R13, R18.reuse, 2.8853900432586669922 ;  /* 0x4038aa3b120d4820 */ /* 0x040fe20000400000 */
[----:B------:R-:W-:Y:S01]  /*29f0*/  @!P4 IMAD.MOV.U32 R16, RZ, RZ, 0x3c80f082 ;  /* 0x3c80f082ff10c424 */ /* 0x000fe200078e00ff */
[----:B------:R-:W-:Y:S01]  /*2a00*/  @!P4 FMUL R15, R19, R19 ;  /* 0x00000013130fc220 */ /* 0x000fe20000400000 */
[----:B------:R-:W-:Y:S01]  /*2a10*/  @P4 IMAD.MOV.U32 R21, RZ, RZ, 0x3f800000 ;  /* 0x3f800000ff154424 */ /* 0x000fe200078e00ff */
[----:B------:R-:W-:Y:S02]  /*2a20*/  @P4 FSETP.GE.AND P3, PT, R18, 9.010913848876953125, PT ;  /* 0x41102cb41200480b */ /* 0x000fe40003f66000 */
[----:B------:R-:W0:Y:S01]  /*2a30*/  @P4 MUFU.EX2 R13, R13 ;  /* 0x0000000d000d4308 */ /* 0x000e220000000800 */
[----:B------:R-:W-:-:S04]  /*2a40*/  @!P4 FFMA.FTZ R0, R15, R16, -0.052303962409496307373 ;  /* 0xbd563cae0f00c423 */ /* 0x000fc80000010010 */
[----:B------:R-:W-:-:S04]  /*2a50*/  @!P4 FFMA.FTZ R0, R15, R0, 0.1331529766321182251 ;  /* 0x3e0859410f00c423 */ /* 0x000fc80000010000 */
[----:B------:R-:W-:-:S04]  /*2a60*/  @!P4 FFMA.FTZ R0, R15, R0, -0.33332768082618713379 ;  /* 0xbeaaa9ed0f00c423 */ /* 0x000fc80000010000 */
[----:B------:R-:W-:Y:S01]  /*2a70*/  @!P4 FFMA.FTZ R0, R15, R0, RZ ;  /* 0x000000000f00c223 */ /* 0x000fe200000100ff */
[----:B0-----:R-:W-:-:S06]  /*2a80*/  @P4 FADD R14, R13, 1 ;  /* 0x3f8000000d0e4421 */ /* 0x001fcc0000000000 */
[----:B------:R-:W0:Y:S02]  /*2a90*/  @P4 MUFU.RCP R14, R14 ;  /* 0x0000000e000e4308 */ /* 0x000e240000001000 */
[----:B0-----:R-:W-:Y:S01]  /*2aa0*/  @P4 FFMA.FTZ R16, R14, -2, R21 ;  /* 0xc00000000e104823 */ /* 0x001fe20000010015 */
[----:B------:R-:W-:Y:S01]  /*2ab0*/  FMUL R21, R17, 0.79788458347320556641 ;  /* 0x3f4c422a11157820 */ /* 0x000fe20000400000 */
[----:B------:R-:W-:Y:S01]  /*2ac0*/  FMUL R17, R10, R10 ;  /* 0x0000000a0a117220 */ /* 0x000fe20000400000 */
[----:B------:R-:W-:Y:S02]  /*2ad0*/  FMUL R14, R11, R11 ;  /* 0x0000000b0b0e7220 */ /* 0x000fe40000400000 */
[----:B------:R-:W-:Y:S01]  /*2ae0*/  FADD.FTZ R18, |R21|, -RZ ;  /* 0x800000ff15127221 */ /* 0x000fe20000010200 */
[----:B------:R-:W-:Y:S01]  /*2af0*/  @P4 FSEL R16, R16, 1, !P3 ;  /* 0x3f80000010104808 */ /* 0x000fe20005800000 */
[----:B------:R-:W-:-:S03]  /*2b00*/  FMUL R17, R17, R10 ;  /* 0x0000000a11117220 */ /* 0x000fc60000400000 */
[----:B------:R-:W-:Y:S01]  /*2b10*/  FSETP.GE.AND P3, PT, R18, 0.60000002384185791016, PT ;  /* 0x3f19999a1200780b */ /* 0x000fe20003f66000 */
[----:B------:R-:W-:Y:S01]  /*2b20*/  FFMA R17, R17, 0.044714998453855514526, R10 ;  /* 0x3d37271311117823 */ /* 0x000fe2000000000a */
[----:B------:R-:W-:Y:S01]  /*2b30*/  @P4 LOP3.LUT R13, R16, 0x80000000, R19, 0xf8, !PT ;  /* 0x80000000100d4812 */ /* 0x000fe200078ef813 */
[----:B------:R-:W-:Y:S01]  /*2b40*/  @!P4 FFMA.FTZ R13, R19, R0, R19 ;  /* 0x00000000130dc223 */ /* 0x000fe20000010013 */
[----:B---3--:R-:W-:Y:S01]  /*2b50*/  FMUL R19, R4, R4 ;  /* 0x0000000404137220 */ /* 0x008fe20000400000 */
[----:B------:R-:W-:-:S08]  /*2b60*/  FMUL R16, R14, R11 ;  /* 0x0000000b0e107220 */ /* 0x000fd00000400000 */
[----:B------:R-:W-:Y:S05]  /*2b70*/  @!P3 BRA `(.L_x_27) ;  /* 0x000000a00000b947 */ /* 0x000fea0003800000 */
[C---:B------:R-:W-:Y:S01]  /*2b80*/  FMUL R0, R18.reuse, 2.8853900432586669922 ;  /* 0x4038aa3b12007820 */ /* 0x040fe20000400000 */
[----:B------:R-:W-:Y:S02]  /*2b90*/  MOV R14, 0x3f800000 ;  /* 0x3f800000000e7802 */ /* 0x000fe40000000f00 */
[----:B------:R-:W-:-:S03]  /*2ba0*/  FSETP.GE.AND P3, PT, R18, 9.010913848876953125, PT ;  /* 0x41102cb41200780b */ /* 0x000fc60003f66000 */
[----:B------:R-:W0:Y:S02]  /*2bb0*/  MUFU.EX2 R0, R0 ;  /* 0x0000000000007308 */ /* 0x000e240000000800 */
[----:B0-----:R-:W-:-:S06]  /*2bc0*/  FADD R15, R0, 1 ;  /* 0x3f800000000f7421 */ /* 0x001fcc0000000000 */
[----:B------:R-:W0:Y:S02]  /*2bd0*/  MUFU.RCP R15, R15 ;  /* 0x0000000f000f7308 */ /* 0x000e240000001000 */
[----:B0-----:R-:W-:-:S05]  /*2be0*/  FFMA.FTZ R14, R15, -2, R14 ;  /* 0xc00000000f0e7823 */ /* 0x001fca000001000e */
[----:B------:R-:W-:-:S04]  /*2bf0*/  FSEL R14, R14, 1, !P3 ;  /* 0x3f8000000e0e7808 */ /* 0x000fc80005800000 */
[----:B------:R-:W-:Y:S01]  /*2c00*/  LOP3.LUT R14, R14, 0x80000000, R21, 0xf8, !PT ;  /* 0x800000000e0e7812 */ /* 0x000fe200078ef815 */
[----:B------:R-:W-:Y:S05]  /*2c10*/  BRA `(.L_x_28) ;  /* 0x0000007000007947 */ /* 0x000fea0003800000 */
.L_x_27:
[----:B------:R-:W-:Y:S01]  /*2c20*/  IMAD.MOV.U32 R0, RZ, RZ, 0x3c80f082 ;  /* 0x3c80f082ff007424 */ /* 0x000fe200078e00ff */
[----:B------:R-:W-:-:S04]  /*2c30*/  FMUL R15, R21, R21 ;  /* 0x00000015150f7220 */ /* 0x000fc80000400000 */
[----:B------:R-:W-:-:S04]  /*2c40*/  FFMA.FTZ R0, R15, R0, -0.052303962409496307373 ;  /* 0xbd563cae0f007423 */ /* 0x000fc80000010000 */
[----:B------:R-:W-:-:S04]  /*2c50*/  FFMA.FTZ R0, R15, R0, 0.1331529766321182251 ;  /* 0x3e0859410f007423 */ /* 0x000fc80000010000 */
[----:B------:R-:W-:-:S04]  /*2c60*/  FFMA.FTZ R0, R15, R0, -0.33332768082618713379 ;  /* 0xbeaaa9ed0f007423 */ /* 0x000fc80000010000 */
[----:B------:R-:W-:-:S04]  /*2c70*/  FFMA.FTZ R0, R15, R0, RZ ;  /* 0x000000000f007223 */ /* 0x000fc800000100ff */
[----:B------:R-:W-:Y:S02]  /*2c80*/  FFMA.FTZ R14, R21, R0, R21 ;  /* 0x00000000150e7223 */ /* 0x000fe40000010015 */
.L_x_28:
[----:B------:R-:W-:Y:S05]  /*2c90*/  BSYNC B0 ;  /* 0x0000000000007941 */ /* 0x000fea0003800000 */
.L_x_26:
[----:B------:R-:W-:Y:S01]  /*2ca0*/  FMUL R20, R17, 0.79788458347320556641 ;  /* 0x3f4c422a11147820 */ /* 0x000fe20000400000 */
[----:B------:R-:W-:Y:S01]  /*2cb0*/  BSSY B0, `(.L_x_29) ;  /* 0x0000018000007945 */ /* 0x000fe20003800000 */
[----:B------:R-:W-:Y:S01]  /*2cc0*/  FMUL R19, R19, R4 ;  /* 0x0000000413137220 */ /* 0x000fe20000400000 */
[----:B------:R-:W-:Y:S01]  /*2cd0*/  FFMA R17, R16, 0.044714998453855514526, R11 ;  /* 0x3d37271310117823 */ /* 0x000fe2000000000b */
        /* <DEDUP_REMOVED lines=14> */
.L_x_30:
[----:B------:R-:W-:Y:S01]  /*2dc0*/  IMAD.MOV.U32 R0, RZ, RZ, 0x3c80f082 ;  /* 0x3c80f082ff007424 */ /* 0x000fe200078e00ff */
[----:B------:R-:W-:-:S04]  /*2dd0*/  FMUL R15, R20, R20 ;  /* 0x00000014140f7220 */ /* 0x000fc80000400000 */
[----:B------:R-:W-:-:S04]  /*2de0*/  FFMA.FTZ R0, R15, R0, -0.052303962409496307373 ;  /* 0xbd563cae0f007423 */ /* 0x000fc80000010000 */
[----:B------:R-:W-:-:S04]  /*2df0*/  FFMA.FTZ R0, R15, R0, 0.1331529766321182251 ;  /* 0x3e0859410f007423 */ /* 0x000fc80000010000 */
[----:B------:R-:W-:-:S04]  /*2e00*/  FFMA.FTZ R0, R15, R0, -0.33332768082618713379 ;  /* 0xbeaaa9ed0f007423 */ /* 0x000fc80000010000 */
[----:B------:R-:W-:-:S04]  /*2e10*/  FFMA.FTZ R0, R15, R0, RZ ;  /* 0x000000000f007223 */ /* 0x000fc800000100ff */
[----:B------:R-:W-:Y:S02]  /*2e20*/  FFMA.FTZ R15, R20, R0, R20 ;  /* 0x00000000140f7223 */ /* 0x000fe40000010014 */
.L_x_31:
[----:B------:R-:W-:Y:S05]  /*2e30*/  BSYNC B0 ;  /* 0x0000000000007941 */ /* 0x000fea0003800000 */
.L_x_29:
        /* <DEDUP_REMOVED lines=18> */
.L_x_33:
[----:B------:R-:W-:Y:S01]  /*2f60*/  MOV R0, 0x3c80f082 ;  /* 0x3c80f08200007802 */ /* 0x000fe20000000f00 */
[----:B------:R-:W-:-:S04]  /*2f70*/  FMUL R17, R21, R21 ;  /* 0x0000001515117220 */ /* 0x000fc80000400000 */
[----:B------:R-:W-:-:S04]  /*2f80*/  FFMA.FTZ R0, R17, R0, -0.052303962409496307373 ;  /* 0xbd563cae11007423 */ /* 0x000fc80000010000 */
[----:B------:R-:W-:-:S04]  /*2f90*/  FFMA.FTZ R0, R17, R0, 0.1331529766321182251 ;  /* 0x3e08594111007423 */ /* 0x000fc80000010000 */
[----:B------:R-:W-:-:S04]  /*2fa0*/  FFMA.FTZ R0, R17, R0, -0.33332768082618713379 ;  /* 0xbeaaa9ed11007423 */ /* 0x000fc80000010000 */
[----:B------:R-:W-:-:S04]  /*2fb0*/  FFMA.FTZ R0, R17, R0, RZ ;  /* 0x0000000011007223 */ /* 0x000fc800000100ff */
[----:B------:R-:W-:Y:S02]  /*2fc0*/  FFMA.FTZ R17, R21, R0, R21 ;  /* 0x0000000015117223 */ /* 0x000fe40000010015 */
.L_x_34:
[----:B------:R-:W-:Y:S05]  /*2fd0*/  BSYNC B0 ;  /* 0x0000000000007941 */ /* 0x000fea0003800000 */
.L_x_32:
        /* <DEDUP_REMOVED lines=18> */
.L_x_36:
[----:B------:R-:W-:Y:S01]  /*3100*/  IMAD.MOV.U32 R0, RZ, RZ, 0x3c80f082 ;  /* 0x3c80f082ff007424 */ /* 0x000fe200078e00ff */
[----:B------:R-:W-:-:S04]  /*3110*/  FMUL R19, R25, R25 ;  /* 0x0000001919137220 */ /* 0x000fc80000400000 */
[----:B------:R-:W-:-:S04]  /*3120*/  FFMA.FTZ R0, R19, R0, -0.052303962409496307373 ;  /* 0xbd563cae13007423 */ /* 0x000fc80000010000 */
[----:B------:R-:W-:-:S04]  /*3130*/  FFMA.FTZ R0, R19, R0, 0.1331529766321182251 ;  /* 0x3e08594113007423 */ /* 0x000fc80000010000 */
[----:B------:R-:W-:-:S04]  /*3140*/  FFMA.FTZ R0, R19, R0, -0.33332768082618713379 ;  /* 0xbeaaa9ed13007423 */ /* 0x000fc80000010000 */
[----:B------:R-:W-:-:S04]  /*3150*/  FFMA.FTZ R0, R19, R0, RZ ;  /* 0x0000000013007223 */ /* 0x000fc800000100ff */
[----:B------:R-:W-:Y:S02]  /*3160*/  FFMA.FTZ R16, R25, R0, R25 ;  /* 0x0000000019107223 */ /* 0x000fe40000010019 */
.L_x_37:
[----:B------:R-:W-:Y:S05]  /*3170*/  BSYNC B0 ;  /* 0x0000000000007941 */ /* 0x000fea0003800000 */
.L_x_35:
        /* <DEDUP_REMOVED lines=17> */
.L_x_39:
[----:B------:R-:W-:Y:S01]  /*3290*/  IMAD.MOV.U32 R0, RZ, RZ, 0x3c80f082 ;  /* 0x3c80f082ff007424 */ /* 0x000fe200078e00ff */
[----:B------:R-:W-:-:S04]  /*32a0*/  FMUL R19, R25, R25 ;  /* 0x0000001919137220 */ /* 0x000fc80000400000 */
[----:B------:R-:W-:-:S04]  /*32b0*/  FFMA.FTZ R0, R19, R0, -0.052303962409496307373 ;  /* 0xbd563cae13007423 */ /* 0x000fc80000010000 */
[----:B------:R-:W-:-:S04]  /*32c0*/  FFMA.FTZ R0, R19, R0, 0.1331529766321182251 ;  /* 0x3e08594113007423 */ /* 0x000fc80000010000 */
[----:B------:R-:W-:-:S04]  /*32d0*/  FFMA.FTZ R0, R19, R0, -0.33332768082618713379 ;  /* 0xbeaaa9ed13007423 */ /* 0x000fc80000010000 */
[----:B------:R-:W-:-:S04]  /*32e0*/  FFMA.FTZ R0, R19, R0, RZ ;  /* 0x0000000013007223 */ /* 0x000fc800000100ff */
[----:B------:R-:W-:Y:S02]  /*32f0*/  FFMA.FTZ R18, R25, R0, R25 ;  /* 0x0000000019127223 */ /* 0x000fe40000010019 */
.L_x_40:
[----:B------:R-:W-:Y:S05]  /*3300*/  BSYNC B0 ;  /* 0x0000000000007941 */ /* 0x000fea0003800000 */
.L_x_38:
[----:B------:R-:W-:Y:S01]  /*3310*/  FMUL R24, R21, 0.79788458347320556641 ;  /* 0x3f4c422a15187820 */ /* 0x000fe20000400000 */
[----:B------:R-:W-:Y:S01]  /*3320*/  BSSY B0, `(.L_x_41) ;  /* 0x0000016000007945 */ /* 0x000fe20003800000 */
[----:B------:R-:W-:Y:S02]  /*3330*/  FFMA R21, R20, 0.044714998453855514526, R7 ;  /* 0x3d37271314157823 */ /* 0x000fe40000000007 */
[----:B------:R-:W-:-:S05]  /*3340*/  FADD.FTZ R25, |R24|, -RZ ;  /* 0x800000ff18197221 */ /* 0x000fca0000010200 */
[----:B------:R-:W-:-:S13]  /*3350*/  FSETP.GE.AND P3, PT, R25, 0.60000002384185791016, PT ;  /* 0x3f19999a1900780b */ /* 0x000fda0003f66000 */
        /* <DEDUP_REMOVED lines=11> */
.L_x_42:
[----:B------:R-:W-:Y:S01]  /*3410*/  IMAD.MOV.U32 R0, RZ, RZ, 0x3c80f082 ;  /* 0x3c80f082ff007424 */ /* 0x000fe200078e00ff */
[----:B------:R-:W-:-:S04]  /*3420*/  FMUL R19, R24, R24 ;  /* 0x0000001818137220 */ /* 0x000fc80000400000 */
[----:B------:R-:W-:-:S04]  /*3430*/  FFMA.FTZ R0, R19, R0, -0.052303962409496307373 ;  /* 0xbd563cae13007423 */ /* 0x000fc80000010000 */
[----:B------:R-:W-:-:S04]  /*3440*/  FFMA.FTZ R0, R19, R0, 0.1331529766321182251 ;  /* 0x3e08594113007423 */ /* 0x000fc80000010000 */
[----:B------:R-:W-:-:S04]  /*3450*/  FFMA.FTZ R0, R19, R0, -0.33332768082618713379 ;  /* 0xbeaaa9ed13007423 */ /* 0x000fc80000010000 */
[----:B------:R-:W-:-:S04]  /*3460*/  FFMA.FTZ R0, R19, R0, RZ ;  /* 0x0000000013007223 */ /* 0x000fc800000100ff */
[----:B------:R-:W-:Y:S02]  /*3470*/  FFMA.FTZ R19, R24, R0, R24 ;  /* 0x0000000018137223 */ /* 0x000fe40000010018 */
.L_x_43:
[----:B------:R-:W-:Y:S05]  /*3480*/  BSYNC B0 ;  /* 0x0000000000007941 */ /* 0x000fea0003800000 */
.L_x_41:
[----:B------:R-:W-:Y:S01]  /*3490*/  FMUL R27, R21, 0.79788458347320556641 ;  /* 0x3f4c422a151b7820 */ /* 0x000fe20000400000 */
[----:B------:R-:W-:Y:S01]  /*34a0*/  BSSY B0, `(.L_x_44) ;  /* 0x000001e000007945 */ /* 0x000fe20003800000 */
[----:B------:R-:W-:Y:S01]  /*34b0*/  FMUL R20, R11, 0.5 ;  /* 0x3f0000000b147820 */ /* 0x000fe20000400000 */
[----:B------:R-:W-:Y:S01]  /*34c0*/  FMUL R8, R8, 0.5 ;  /* 0x3f00000008087820 */ /* 0x000fe20000400000 */
[----:B------:R-:W-:Y:S01]  /*34d0*/  FADD.FTZ R26, |R27|, -RZ ;  /* 0x800000ff1b1a7221 */ /* 0x000fe20000010200 */
[----:B------:R-:W-:Y:S01]  /*34e0*/  FMUL R9, R9, 0.5 ;  /* 0x3f00000009097820 */ /* 0x000fe20000400000 */
[----:B------:R-:W-:Y:S01]  /*34f0*/  FMUL R10, R10, 0.5 ;  /* 0x3f0000000a0a7820 */ /* 0x000fe20000400000 */
[----:B------:R-:W-:Y:S01]  /*3500*/  FMUL R4, R4, 0.5 ;  /* 0x3f00000004047820 */ /* 0x000fe20000400000 */
[----:B------:R-:W-:Y:S01]  /*3510*/  FMUL R21, R5, 0.5 ;  /* 0x3f00000005157820 */ /* 0x000fe20000400000 */
[----:B------:R-:W-:Y:S01]  /*3520*/  FSETP.GE.AND P3, PT, R26, 0.60000002384185791016, PT ;  /* 0x3f19999a1a00780b */ /* 0x000fe20003f66000 */
[----:B------:R-:W-:Y:S01]  /*3530*/  FMUL R24, R6, 0.5 ;  /* 0x3f00000006187820 */ /* 0x000fe20000400000 */
[----:B------:R-:W-:Y:S01]  /*3540*/  FMUL R25, R7, 0.5 ;  /* 0x3f00000007197820 */ /* 0x000fe20000400000 */
[----:B------:R-:W-:-:S10]  /*3550*/  SHF.R.S32.HI R11, RZ, 0x1f, R12 ;  /* 0x0000001fff0b7819 */ /* 0x000fd4000001140c */
        /* <DEDUP_REMOVED lines=11> */
.L_x_45:
[----:B------:R-:W-:Y:S01]  /*3610*/  IMAD.MOV.U32 R0, RZ, RZ, 0x3c80f082 ;  /* 0x3c80f082ff007424 */ /* 0x000fe200078e00ff */
[----:B------:R-:W-:-:S04]  /*3620*/  FMUL R5, R27, R27 ;  /* 0x0000001b1b057220 */ /* 0x000fc80000400000 */
[----:B------:R-:W-:-:S04]  /*3630*/  FFMA.FTZ R0, R5, R0, -0.052303962409496307373 ;  /* 0xbd563cae05007423 */ /* 0x000fc80000010000 */
[----:B------:R-:W-:-:S04]  /*3640*/  FFMA.FTZ R0, R5, R0, 0.1331529766321182251 ;  /* 0x3e08594105007423 */ /* 0x000fc80000010000 */
[----:B------:R-:W-:-:S04]  /*3650*/  FFMA.FTZ R0, R5, R0, -0.33332768082618713379 ;  /* 0xbeaaa9ed05007423 */ /* 0x000fc80000010000 */
[----:B------:R-:W-:-:S04]  /*3660*/  FFMA.FTZ R0, R5, R0, RZ ;  /* 0x0000000005007223 */ /* 0x000fc800000100ff */
[----:B------:R-:W-:Y:S02]  /*3670*/  FFMA.FTZ R0, R0, R27, R27 ;  /* 0x0000001b00007223 */ /* 0x000fe4000001001b */
.L_x_46:
[----:B------:R-:W-:Y:S05]  /*3680*/  BSYNC B0 ;  /* 0x0000000000007941 */ /* 0x000fea0003800000 */
.L_x_44:
[----:B------:R-:W-:Y:S01]  /*3690*/  FADD R17, R17, 1 ;  /* 0x3f80000011117421 */ /* 0x000fe20000000000 */
[----:B------:R-:W-:Y:S01]  /*36a0*/  FADD R15, R15, 1 ;  /* 0x3f8000000f0f7421 */ /* 0x000fe20000000000 */
[----:B------:R-:W-:Y:S01]  /*36b0*/  FADD R14, R14, 1 ;  /* 0x3f8000000e0e7421 */ /* 0x000fe20000000000 */
[----:B------:R-:W-:Y:S01]  /*36c0*/  FADD R18, R18, 1 ;  /* 0x3f80000012127421 */ /* 0x000fe20000000000 */
[----:B------:R-:W-:Y:S01]  /*36d0*/  FMUL R17, R17, R20 ;  /* 0x0000001411117220 */ /* 0x000fe20000400000 */
[----:B------:R-:W-:Y:S01]  /*36e0*/  FMUL R15, R15, R10 ;  /* 0x0000000a0f0f7220 */ /* 0x000fe20000400000 */
[----:B------:R-:W-:Y:S01]  /*36f0*/  FMUL R5, R14, R9 ;  /* 0x000000090e057220 */ /* 0x000fe20000400000 */
[----:B------:R-:W-:Y:S01]  /*3700*/  FADD R0, R0, 1 ;  /* 0x3f80000000007421 */ /* 0x000fe20000000000 */
[C---:B------:R-:W-:Y:S01]  /*3710*/  FMUL R17, R2.reuse, R17 ;  /* 0x0000001102117220 */ /* 0x040fe20000400000 */
[C---:B------:R-:W-:Y:S01]  /*3720*/  FMUL R15, R2.reuse, R15 ;  /* 0x0000000f020f7220 */ /* 0x040fe20000400000 */
[----:B------:R-:W-:Y:S01]  /*3730*/  FMUL R6, R2, R5 ;  /* 0x0000000502067220 */ /* 0x000fe20000400000 */
[----:B------:R-:W-:Y:S01]  /*3740*/  FMUL R5, R18, R21 ;  /* 0x0000001512057220 */ /* 0x000fe20000400000 */
[----:B------:R-:W-:Y:S01]  /*3750*/  FADD R19, R19, 1 ;  /* 0x3f80000013137421 */ /* 0x000fe20000000000 */
[----:B------:R-:W-:Y:S01]  /*3760*/  FADD R13, R13, 1 ;  /* 0x3f8000000d0d7421 */ /* 0x000fe20000000000 */
[----:B------:R-:W0:Y:S01]  /*3770*/  FRND R17, R17 ;  /* 0x0000001100117307 */ /* 0x000e220000201000 */
[----:B------:R-:W-:Y:S01]  /*3780*/  FMUL R7, R2, R5 ;  /* 0x0000000502077220 */ /* 0x000fe20000400000 */
[----:B------:R-:W-:Y:S01]  /*3790*/  FMUL R5, R0, R25 ;  /* 0x0000001900057220 */ /* 0x000fe20000400000 */
[----:B------:R-:W-:Y:S01]  /*37a0*/  FMUL R19, R19, R24 ;  /* 0x0000001813137220 */ /* 0x000fe20000400000 */
[----:B------:R-:W-:-:S02]  /*37b0*/  FMUL R13, R13, R8 ;  /* 0x000000080d0d7220 */ /* 0x000fc40000400000 */
[C---:B------:R-:W-:Y:S01]  /*37c0*/  FMUL R0, R2.reuse, R5 ;  /* 0x0000000502007220 */ /* 0x040fe20000400000 */
[----:B------:R-:W-:Y:S01]  /*37d0*/  FMUL R19, R2, R19 ;  /* 0x0000001302137220 */ /* 0x000fe20000400000 */
[----:B------:R-:W1:Y:S01]  /*37e0*/  FRND R15, R15 ;  /* 0x0000000f000f7307 */ /* 0x000e620000201000 */
[----:B------:R-:W-:Y:S01]  /*37f0*/  FADD R5, R16, 1 ;  /* 0x3f80000010057421 */ /* 0x000fe20000000000 */
[----:B------:R-:W-:-:S03]  /*3800*/  FMUL R13, R2, R13 ;  /* 0x0000000d020d7220 */ /* 0x000fc60000400000 */
[----:B------:R-:W-:-:S03]  /*3810*/  FMUL R5, R5, R4 ;  /* 0x0000000405057220 */ /* 0x000fc60000400000 */
[----:B------:R-:W2:Y:S01]  /*3820*/  FRND R6, R6 ;  /* 0x0000000600067307 */ /* 0x000ea20000201000 */
[C---:B0-----:R-:W-:Y:S01]  /*3830*/  FSETP.GT.AND P3, PT, R17.reuse, -127, PT ;  /* 0xc2fe00001100780b */ /* 0x041fe20003f64000 */
[----:B------:R-:W-:Y:S01]  /*3840*/  FMUL R5, R2, R5 ;  /* 0x0000000502057220 */ /* 0x000fe20000400000 */
[----:B------:R-:W-:Y:S02]  /*3850*/  FSETP.NAN.AND P5, PT, R17, R17, PT ;  /* 0x000000111100720b */ /* 0x000fe40003fa8000 */
[----:B-1----:R-:W-:-:S03]  /*3860*/  FSETP.GT.AND P4, PT, R15, -127, PT ;  /* 0xc2fe00000f00780b */ /* 0x002fc60003f84000 */
[----:B------:R-:W0:Y:S06]  /*3870*/  FRND R0, R0 ;  /* 0x0000000000007307 */ /* 0x000e2c0000201000 */
[----:B------:R-:W-:Y:S02]  /*3880*/  @!P3 FSEL R17, R17, -127, P5 ;  /* 0xc2fe00001111b808 */ /* 0x000fe40002800000 */
[----:B------:R-:W-:Y:S01]  /*3890*/  FSETP.NAN.AND P5, PT, R15, R15, PT ;  /* 0x0000000f0f00720b */ /* 0x000fe20003fa8000 */
[----:B------:R-:W-:Y:S01]  /*38a0*/  FRND R19, R19 ;  /* 0x0000001300137307 */ /* 0x000fe20000201000 */
[----:B--2---:R-:W-:-:S02]  /*38b0*/  FSETP.GT.AND P3, PT, R6, -127, PT ;  /* 0xc2fe00000600780b */ /* 0x004fc40003f64000 */
[----:B------:R-:W-:Y:S02]  /*38c0*/  @!P4 FSEL R15, R15, -127, P5 ;  /* 0xc2fe00000f0fc808 */ /* 0x000fe40002800000 */
[----:B------:R-:W-:-:S03]  /*38d0*/  FSETP.NAN.AND P5, PT, R6, R6, PT ;  /* 0x000000060600720b */ /* 0x000fc60003fa8000 */
[----:B------:R-:W1:Y:S01]  /*38e0*/  F2I.S16.TRUNC.NTZ R9, R17 ;  /* 0x0000001100097305 */ /* 0x000e62000020e900 */
[----:B------:R-:W-:Y:S02]  /*38f0*/  FSETP.GEU.AND P4, PT, R17, 127, PT ;  /* 0x42fe00001100780b */ /* 0x000fe40003f8e000 */
[----:B------:R-:W-:-:S03]  /*3900*/  FSETP.GEU.AND P6, PT, R15, 127, PT ;  /* 0x42fe00000f00780b */ /* 0x000fc60003fce000 */
[----:B------:R-:W-:Y:S02]  /*3910*/  @!P3 FSEL R6, R6, -127, P5 ;  /* 0xc2fe00000606b808 */ /* 0x000fe40002800000 */
[----:B------:R-:W2:Y:S01]  /*3920*/  F2I.S16.TRUNC.NTZ R10, R15 ;  /* 0x0000000f000a7305 */ /* 0x000ea2000020e900 */
[----:B------:R-:W-:Y:S02]  /*3930*/  FSETP.NAN.AND P5, PT, R17, R17, PT ;  /* 0x000000111100720b */ /* 0x000fe40003fa8000 */
[----:B0-----:R-:W-:-:S05]  /*3940*/  FSETP.GT.AND P3, PT, R0, -127, PT ;  /* 0xc2fe00000000780b */ /* 0x001fca0003f64000 */
[----:B------:R-:W0:Y:S01]  /*3950*/  F2I.S16.TRUNC.NTZ R4, R6 ;  /* 0x0000000600047305 */ /* 0x000e22000020e900 */
[----:B-1----:R-:W-:-:S04]  /*3960*/  LOP3.LUT R9, R9, 0xffff, RZ, 0xc0, !PT ;  /* 0x0000ffff09097812 */ /* 0x002fc800078ec0ff */
[----:B------:R-:W-:Y:S02]  /*3970*/  @P4 SEL R9, R9, 0x7f, P5 ;  /* 0x0000007f09094807 */ /* 0x000fe40002800000 */
[----:B------:R-:W-:Y:S01]  /*3980*/  FSETP.NAN.AND P4, PT, R15, R15, PT ;  /* 0x0000000f0f00720b */ /* 0x000fe20003f88000 */
[----:B------:R-:W1:Y:S01]  /*3990*/  FRND R7, R7 ;  /* 0x0000000700077307 */ /* 0x000e620000201000 */
[----:B--2---:R-:W-:Y:S02]  /*39a0*/  LOP3.LUT R10, R10, 0xffff, RZ, 0xc0, !PT ;  /* 0x0000ffff0a0a7812 */ /* 0x004fe400078ec0ff */
[----:B------:R-:W-:Y:S02]  /*39b0*/  FSETP.GEU.AND P5, PT, R6, 127, PT ;  /* 0x42fe00000600780b */ /* 0x000fe40003fae000 */
[----:B------:R-:W-:Y:S02]  /*39c0*/  @P6 SEL R10, R10, 0x7f, P4 ;  /* 0x0000007f0a0a6807 */ /* 0x000fe40002000000 */
[----:B------:R-:W-:Y:S01]  /*39d0*/  FSETP.NAN.AND P6, PT, R0, R0, PT ;  /* 0x000000000000720b */ /* 0x000fe20003fc8000 */
[----:B------:R-:W2:Y:S01]  /*39e0*/  FRND R5, R5 ;  /* 0x0000000500057307 */ /* 0x000ea20000201000 */
[----:B------:R-:W-:-:S02]  /*39f0*/  FSETP.GT.AND P4, PT, R19, -127, PT ;  /* 0xc2fe00001300780b */ /* 0x000fc40003f84000 */
[----:B------:R-:W-:Y:S02]  /*3a00*/  @!P3 FSEL R0, R0, -127, P6 ;  /* 0xc2fe00000000b808 */ /* 0x000fe40003000000 */
[----:B------:R-:W-:Y:S02]  /*3a10*/  FSETP.NAN.AND P3, PT, R6, R6, PT ;  /* 0x000000060600720b */ /* 0x000fe40003f68000 */
[----:B0-----:R-:W-:Y:S01]  /*3a20*/  LOP3.LUT R4, R4, 0xffff, RZ, 0xc0, !PT ;  /* 0x0000ffff04047812 */ /* 0x001fe200078ec0ff */
[----:B------:R-:W0:Y:S01]  /*3a30*/  FRND R13, R13 ;  /* 0x0000000d000d7307 */ /* 0x000e220000201000 */
[----:B------:R-:W-:Y:S02]  /*3a40*/  FSETP.NAN.AND P6, PT, R19, R19, PT ;  /* 0x000000131300720b */ /* 0x000fe40003fc8000 */
[----:B------:R-:W-:Y:S02]  /*3a50*/  @P5 SEL R4, R4, 0x7f, P3 ;  /* 0x0000007f04045807 */ /* 0x000fe40001800000 */
[----:B-1----:R-:W-:-:S02]  /*3a60*/  FSETP.GT.AND P3, PT, R7, -127, PT ;  /* 0xc2fe00000700780b */ /* 0x002fc40003f64000 */
[----:B------:R-:W-:Y:S01]  /*3a70*/  @!P4 FSEL R19, R19, -127, P6 ;  /* 0xc2fe00001313c808 */ /* 0x000fe20003000000 */
[----:B------:R-:W1:Y:S01]  /*3a80*/  F2I.S16.TRUNC.NTZ R14, R0 ;  /* 0x00000000000e7305 */ /* 0x000e62000020e900 */
[----:B--2---:R-:W-:Y:S02]  /*3a90*/  FSETP.GT.AND P5, PT, R5, -127, PT ;  /* 0xc2fe00000500780b */ /* 0x004fe40003fa4000 */
[----:B------:R-:W-:Y:S02]  /*3aa0*/  FSETP.NAN.AND P6, PT, R7, R7, PT ;  /* 0x000000070700720b */ /* 0x000fe40003fc8000 */
[----:B------:R-:W-:Y:S02]  /*3ab0*/  PRMT R9, R10, 0x3340, R9 ;  /* 0x000033400a097816 */ /* 0x000fe40000000009 */
[----:B0-----:R-:W-:Y:S01]  /*3ac0*/  FSETP.GT.AND P4, PT, R13, -127, PT ;  /* 0xc2fe00000d00780b */ /* 0x001fe20003f84000 */
[----:B------:R-:W0:Y:S02]  /*3ad0*/  F2I.S16.TRUNC.NTZ R15, R19 ;  /* 0x00000013000f7305 */ /* 0x000e24000020e900 */
[----:B------:R-:W-:-:S02]  /*3ae0*/  @!P3 FSEL R7, R7, -127, P6 ;  /* 0xc2fe00000707b808 */ /* 0x000fc40003000000 */
[C---:B------:R-:W-:Y:S02]  /*3af0*/  FSETP.NAN.AND P6, PT, R5.reuse, R5, PT ;  /* 0x000000050500720b */ /* 0x040fe40003fc8000 */
[C---:B------:R-:W-:Y:S02]  /*3b00*/  FSETP.GEU.AND P3, PT, R0.reuse, 127, PT ;  /* 0x42fe00000000780b */ /* 0x040fe40003f6e000 */
[----:B------:R-:W-:Y:S01]  /*3b10*/  @!P5 FSEL R5, R5, -127, P6 ;  /* 0xc2fe00000505d808 */ /* 0x000fe20003000000 */
[----:B------:R-:W2:Y:S01]  /*3b20*/  F2I.S16.TRUNC.NTZ R6, R7 ;  /* 0x0000000700067305 */ /* 0x000ea2000020e900 */
[C---:B------:R-:W-:Y:S02]  /*3b30*/  FSETP.NAN.AND P6, PT, R13.reuse, R13, PT ;  /* 0x0000000d0d00720b */ /* 0x040fe40003fc8000 */
[----:B------:R-:W-:Y:S02]  /*3b40*/  FSETP.NAN.AND P5, PT, R0, R0, PT ;  /* 0x000000000000720b */ /* 0x000fe40003fa8000 */
[----:B------:R-:W-:-:S02]  /*3b50*/  @!P4 FSEL R13, R13, -127, P6 ;  /* 0xc2fe00000d0dc808 */ /* 0x000fc40003000000 */
[C---:B------:R-:W-:Y:S01]  /*3b60*/  FSETP.GEU.AND P4, PT, R19.reuse, 127, PT ;  /* 0x42fe00001300780b */ /* 0x040fe20003f8e000 */
[----:B------:R-:W3:Y:S01]  /*3b70*/  F2I.S16.TRUNC.NTZ R8, R5 ;  /* 0x0000000500087305 */ /* 0x000ee2000020e900 */
[----:B-1----:R-:W-:Y:S02]  /*3b80*/  LOP3.LUT R14, R14, 0xffff, RZ, 0xc0, !PT ;  /* 0x0000ffff0e0e7812 */ /* 0x002fe400078ec0ff */
[----:B------:R-:W-:Y:S02]  /*3b90*/  FSETP.NAN.AND P6, PT, R19, R19, PT ;  /* 0x000000131300720b */ /* 0x000fe40003fc8000 */
[----:B------:R-:W-:Y:S02]  /*3ba0*/  @P3 SEL R14, R14, 0x7f, P5 ;  /* 0x0000007f0e0e3807 */ /* 0x000fe40002800000 */
[----:B------:R-:W-:Y:S01]  /*3bb0*/  FSETP.GEU.AND P5, PT, R7, 127, PT ;  /* 0x42fe00000700780b */ /* 0x000fe20003fae000 */
[----:B------:R-:W1:Y:S01]  /*3bc0*/  F2I.S16.TRUNC.NTZ R0, R13 ;  /* 0x0000000d00007305 */ /* 0x000e62000020e900 */
[----:B0-----:R-:W-:-:S02]  /*3bd0*/  LOP3.LUT R15, R15, 0xffff, RZ, 0xc0, !PT ;  /* 0x0000ffff0f0f7812 */ /* 0x001fc400078ec0ff */
[----:B------:R-:W-:Y:S02]  /*3be0*/  FSETP.GEU.AND P3, PT, R5, 127, PT ;  /* 0x42fe00000500780b */ /* 0x000fe40003f6e000 */
[----:B------:R-:W-:Y:S02]  /*3bf0*/  @P4 SEL R15, R15, 0x7f, P6 ;  /* 0x0000007f0f0f4807 */ /* 0x000fe40003000000 */
[----:B------:R-:W-:Y:S02]  /*3c00*/  FSETP.GEU.AND P4, PT, R13, 127, PT ;  /* 0x42fe00000d00780b */ /* 0x000fe40003f8e000 */
[----:B------:R-:W-:Y:S02]  /*3c10*/  FSETP.NAN.AND P6, PT, R7, R7, PT ;  /* 0x000000070700720b */ /* 0x000fe40003fc8000 */
[----:B--2---:R-:W-:Y:S02]  /*3c20*/  LOP3.LUT R6, R6, 0xffff, RZ, 0xc0, !PT ;  /* 0x0000ffff06067812 */ /* 0x004fe400078ec0ff */
[----:B---3--:R-:W-:-:S02]  /*3c30*/  LOP3.LUT R7, R8, 0xffff, RZ, 0xc0, !PT ;  /* 0x0000ffff08077812 */ /* 0x008fc400078ec0ff */
[----:B------:R-:W-:Y:S02]  /*3c40*/  @P5 SEL R6, R6, 0x7f, P6 ;  /* 0x0000007f06065807 */ /* 0x000fe40003000000 */
[----:B------:R-:W-:Y:S02]  /*3c50*/  FSETP.NAN.AND P6, PT, R5, R5, PT ;  /* 0x000000050500720b */ /* 0x000fe40003fc8000 */
[----:B------:R-:W-:Y:S02]  /*3c60*/  FSETP.NAN.AND P5, PT, R13, R13, PT ;  /* 0x0000000d0d00720b */ /* 0x000fe40003fa8000 */
[----:B-1----:R-:W-:Y:S02]  /*3c70*/  LOP3.LUT R5, R0, 0xffff, RZ, 0xc0, !PT ;  /* 0x0000ffff00057812 */ /* 0x002fe400078ec0ff */
[----:B------:R-:W-:Y:S02]  /*3c80*/  @P3 SEL R7, R7, 0x7f, P6 ;  /* 0x0000007f07073807 */ /* 0x000fe40003000000 */
[----:B------:R-:W-:-:S02]  /*3c90*/  @P4 SEL R5, R5, 0x7f, P5 ;  /* 0x0000007f05054807 */ /* 0x000fc40002800000 */
[----:B------:R-:W-:Y:S02]  /*3ca0*/  PRMT R14, R15, 0x3340, R14 ;  /* 0x000033400f0e7816 */ /* 0x000fe4000000000e */
[----:B------:R-:W-:Y:S02]  /*3cb0*/  PRMT R7, R7, 0x3340, R6 ;  /* 0x0000334007077816 */ /* 0x000fe40000000006 */
[----:B------:R-:W-:Y:S02]  /*3cc0*/  IADD3 R12, P3, R12, c[0x0][0x1a0], RZ ;  /* 0x000068000c0c7a10 */ /* 0x000fe40007f7e0ff */
[----:B------:R-:W-:Y:S02]  /*3cd0*/  PRMT R4, R5, 0x3340, R4 ;  /* 0x0000334005047816 */ /* 0x000fe40000000004 */
[----:B------:R-:W-:Y:S02]  /*3ce0*/  PRMT R5, R7, 0x5410, R14 ;  /* 0x0000541007057816 */ /* 0x000fe4000000000e */
[----:B------:R-:W-:-:S02]  /*3cf0*/  IADD3.X R13, R11, c[0x0][0x1a4], RZ, P3, !PT ;  /* 0x000069000b0d7a10 */ /* 0x000fc40001ffe4ff */
[----:B------:R-:W-:-:S05]  /*3d00*/  PRMT R4, R4, 0x5410, R9 ;  /* 0x0000541004047816 */ /* 0x000fca0000000009 */
[----:B------:R0:W-:Y:S01]  /*3d10*/  @P1 STG.E.64 [R12.64], R4 ;  /* 0x000000040c001986 */ /* 0x0001e2000c101b06 */
[----:B------:R-:W-:Y:S05]  /*3d20*/  @!P0 EXIT ;  /* 0x000000000000894d */ /* 0x000fea0003800000 */
[----:B------:R-:W-:Y:S01]  /*3d30*/  PLOP3.LUT P0, PT, PT, PT, PT, 0x8, 0x0 ;  /* 0x000000000000781c */ /* 0x000fe20003f0e170 */
[----:B------:R-:W-:Y:S01]  /*3d40*/  UMOV UR4, 0x2000 ;  /* 0x0000200000047882 */ /* 0x000fe20000000000 */
[----:B------:R-:W-:Y:S05]  /*3d50*/  BRA `(.L_x_47) ;  /* 0xffffeaf000007947 */ /* 0x000fea000383ffff */
.L_x_48:
[----:B------:R-:W-:-:S00]  /*3d60*/  BRA `(.L_x_48) ;  /* 0xfffffff000007947 */ /* 0x000fc0000383ffff */
[----:B------:R-:W-:-:S00]  /*3d70*/  NOP ;  /* 0x0000000000007918 */ /* 0x000fc00000000000 */
        /* <DEDUP_REMOVED lines=8> */
.L_x_49:


//--------------------- .nv.global.init           --------------------------
	.section	.nv.global.init,"aw",@progbits
.nv.global.init:
	.type		_$_str,@object
	.size		_$_str,(.L_0 - _$_str)
_$_str:
        /*0000*/ 	.byte	0x5f, 0x5f, 0x43, 0x55, 0x44, 0x41, 0x5f, 0x46, 0x54, 0x5a, 0x00
.L_0:


//--------------------- .nv.shared.triton_red_fused__to_copy_add_amax_amin_clamp_gelu_mul_reciprocal_13 --------------------------
	.section	.nv.shared.triton_red_fused__to_copy_add_amax_amin_clamp_gelu_mul_reciprocal_13,"aw",@nobits
	.sectionflags	@""
	.align	16
